	.target	sm_90a

	.elftype	@"ET_EXEC"


//--------------------- .note.nv.tkinfo           --------------------------
	.section	.note.nv.tkinfo,"",@"SHT_NOTE"
	.sectionflags	@"SHF_NOTE_NV_TKINFO"
	.tkinfo
        /*0018*/ 	.word	0x00000002
        /*0030*/ 	.string	""
        /*0030*/ 	.string	"ptxas"
        /*0030*/ 	.string	"Cuda compilation tools, release 13.0, V13.0.88"
        /*0030*/ 	.string	"Build cuda_13.0.r13.0/compiler.36424714_0"
        /*0030*/ 	.string	"-arch sm_90a -m 64 "



//--------------------- .note.nv.cuinfo           --------------------------
	.section	.note.nv.cuinfo,"",@"SHT_NOTE"
	.sectionflags	@"SHF_NOTE_NV_CUINFO"
        /*0018*/ 	.short	0x0002
        /*001a*/ 	.short	0x005a
        /*001c*/ 	.short	0x0082
	.zero		2


//--------------------- .nv.info                  --------------------------
	.section	.nv.info,"",@"SHT_CUDA_INFO"
	.align	4


	//----- nvinfo : EIATTR_REGCOUNT
	.align		4
        /*0000*/ 	.byte	0x04, 0x2f
        /*0002*/ 	.short	(.L_15 - .L_14)
	.align		4
.L_14:
        /*0004*/ 	.word	index@(_ZN7cutlass13device_kernelINS_4gemm6kernel13GemmUniversalIN4cute5tupleIJiiiiEEENS1_10collective13CollectiveMmaINS1_34MainloopSm90TmaGmmaWarpSpecializedILi14ENS5_IJNS4_1CILi1EEESB_SB_EEENS1_32KernelTmaWarpSpecializedPingpongEEENS5_IJNSA_ILi64EEESF_SF_EEENS_6half_tENS5_IJlSB_lEEESH_NS5_IJSB_llEEENS4_8TiledMMAINS4_8MMA_AtomIJNS4_4SM904GMMA25MMA_64x64x16_F32F16F16_SSILNSN_5MajorE0ELSP_1ELNSN_7ScaleInE1ELSQ_1EEEEEENS4_6LayoutISC_NS5_IJNSA_ILi0EEESU_SU_EEEEENS5_IJNS4_10UnderscoreESX_SX_EEEEENS4_13SM90_TMA_LOADENS4_14ComposedLayoutINS4_7SwizzleILi3ELi4ELi3EEENS4_18smem_ptr_flag_bitsILi16EEENST_INS5_IJNSA_ILi8EEESF_EEENS5_IJSF_SB_EEEEEEEvNS4_8identityES10_NS11_IS13_S15_NST_INS5_IJSF_S16_EEENS5_IJSB_SF_EEEEEEEvS1B_EENS_8epilogue10collective6detail29Sm90TmaWarpSpecializedAdapterINS1I_15DefaultEpilogueISH_SI_SI_NS1H_6thread17LinearCombinationISH_Li1EffLNS1M_9ScaleType4KindE0ELNS_15FloatRoundStyleE2ESH_EENS1_15EpilogueDefaultEEEEEvvEEEEvNT_6ParamsE)
        /*0008*/ 	.word	0x000000a8


	//----- nvinfo : EIATTR_FRAME_SIZE
	.align		4
.L_15:
        /*000c*/ 	.byte	0x04, 0x11
        /*000e*/ 	.short	(.L_17 - .L_16)
	.align		4
.L_16:
        /*0010*/ 	.word	index@(_ZN7cutlass13device_kernelINS_4gemm6kernel13GemmUniversalIN4cute5tupleIJiiiiEEENS1_10collective13CollectiveMmaINS1_34MainloopSm90TmaGmmaWarpSpecializedILi14ENS5_IJNS4_1CILi1EEESB_SB_EEENS1_32KernelTmaWarpSpecializedPingpongEEENS5_IJNSA_ILi64EEESF_SF_EEENS_6half_tENS5_IJlSB_lEEESH_NS5_IJSB_llEEENS4_8TiledMMAINS4_8MMA_AtomIJNS4_4SM904GMMA25MMA_64x64x16_F32F16F16_SSILNSN_5MajorE0ELSP_1ELNSN_7ScaleInE1ELSQ_1EEEEEENS4_6LayoutISC_NS5_IJNSA_ILi0EEESU_SU_EEEEENS5_IJNS4_10UnderscoreESX_SX_EEEEENS4_13SM90_TMA_LOADENS4_14ComposedLayoutINS4_7SwizzleILi3ELi4ELi3EEENS4_18smem_ptr_flag_bitsILi16EEENST_INS5_IJNSA_ILi8EEESF_EEENS5_IJSF_SB_EEEEEEEvNS4_8identityES10_NS11_IS13_S15_NST_INS5_IJSF_S16_EEENS5_IJSB_SF_EEEEEEEvS1B_EENS_8epilogue10collective6detail29Sm90TmaWarpSpecializedAdapterINS1I_15DefaultEpilogueISH_SI_SI_NS1H_6thread17LinearCombinationISH_Li1EffLNS1M_9ScaleType4KindE0ELNS_15FloatRoundStyleE2ESH_EENS1_15EpilogueDefaultEEEEEvvEEEEvNT_6ParamsE)
        /*0014*/ 	.word	0x00000008


	//----- nvinfo : EIATTR_MIN_STACK_SIZE
	.align		4
.L_17:
        /*0018*/ 	.byte	0x04, 0x12
        /*001a*/ 	.short	(.L_19 - .L_18)
	.align		4
.L_18:
        /*001c*/ 	.word	index@(_ZN7cutlass13device_kernelINS_4gemm6kernel13GemmUniversalIN4cute5tupleIJiiiiEEENS1_10collective13CollectiveMmaINS1_34MainloopSm90TmaGmmaWarpSpecializedILi14ENS5_IJNS4_1CILi1EEESB_SB_EEENS1_32KernelTmaWarpSpecializedPingpongEEENS5_IJNSA_ILi64EEESF_SF_EEENS_6half_tENS5_IJlSB_lEEESH_NS5_IJSB_llEEENS4_8TiledMMAINS4_8MMA_AtomIJNS4_4SM904GMMA25MMA_64x64x16_F32F16F16_SSILNSN_5MajorE0ELSP_1ELNSN_7ScaleInE1ELSQ_1EEEEEENS4_6LayoutISC_NS5_IJNSA_ILi0EEESU_SU_EEEEENS5_IJNS4_10UnderscoreESX_SX_EEEEENS4_13SM90_TMA_LOADENS4_14ComposedLayoutINS4_7SwizzleILi3ELi4ELi3EEENS4_18smem_ptr_flag_bitsILi16EEENST_INS5_IJNSA_ILi8EEESF_EEENS5_IJSF_SB_EEEEEEEvNS4_8identityES10_NS11_IS13_S15_NST_INS5_IJSF_S16_EEENS5_IJSB_SF_EEEEEEEvS1B_EENS_8epilogue10collective6detail29Sm90TmaWarpSpecializedAdapterINS1I_15DefaultEpilogueISH_SI_SI_NS1H_6thread17LinearCombinationISH_Li1EffLNS1M_9ScaleType4KindE0ELNS_15FloatRoundStyleE2ESH_EENS1_15EpilogueDefaultEEEEEvvEEEEvNT_6ParamsE)
        /*0020*/ 	.word	0x00000008
.L_19:


//--------------------- .nv.compat                --------------------------
	.section	.nv.compat,"",@"SHT_CUDA_COMPAT_INFO"
	.align	4
        /*0000*/ 	.byte	0x02, 0x09, 0x01, 0x00, 0x02, 0x02, 0x04, 0x00, 0x02, 0x05, 0x05, 0x00, 0x03, 0x07, 0x01, 0x01
        /*0010*/ 	.byte	0x02, 0x03, 0x01, 0x00, 0x02, 0x06, 0x01, 0x00, 0x04, 0x0b, 0x08, 0x00, 0x00, 0x00, 0x00, 0x00
        /*0020*/ 	.byte	0x00, 0x00, 0x00, 0x00


//--------------------- .nv.info._ZN7cutlass13device_kernelINS_4gemm6kernel13GemmUniversalIN4cute5tupleIJiiiiEEENS1_10collective13CollectiveMmaINS1_34MainloopSm90TmaGmmaWarpSpecializedILi14ENS5_IJNS4_1CILi1EEESB_SB_EEENS1_32KernelTmaWarpSpecializedPingpongEEENS5_IJNSA_ILi64EEESF_SF_EEENS_6half_tENS5_IJlSB_lEEESH_NS5_IJSB_llEEENS4_8TiledMMAINS4_8MMA_AtomIJNS4_4SM904GMMA25MMA_64x64x16_F32F16F16_SSILNSN_5MajorE0ELSP_1ELNSN_7ScaleInE1ELSQ_1EEEEEENS4_6LayoutISC_NS5_IJNSA_ILi0EEESU_SU_EEEEENS5_IJNS4_10UnderscoreESX_SX_EEEEENS4_13SM90_TMA_LOADENS4_14ComposedLayoutINS4_7SwizzleILi3ELi4ELi3EEENS4_18smem_ptr_flag_bitsILi16EEENST_INS5_IJNSA_ILi8EEESF_EEENS5_IJSF_SB_EEEEEEEvNS4_8identityES10_NS11_IS13_S15_NST_INS5_IJSF_S16_EEENS5_IJSB_SF_EEEEEEEvS1B_EENS_8epilogue10collective6detail29Sm90TmaWarpSpecializedAdapterINS1I_15DefaultEpilogueISH_SI_SI_NS1H_6thread17LinearCombinationISH_Li1EffLNS1M_9ScaleType4KindE0ELNS_15FloatRoundStyleE2ESH_EENS1_15EpilogueDefaultEEEEEvvEEEEvNT_6ParamsE --------------------------
	.section	.nv.info._ZN7cutlass13device_kernelINS_4gemm6kernel13GemmUniversalIN4cute5tupleIJiiiiEEENS1_10collective13CollectiveMmaINS1_34MainloopSm90TmaGmmaWarpSpecializedILi14ENS5_IJNS4_1CILi1EEESB_SB_EEENS1_32KernelTmaWarpSpecializedPingpongEEENS5_IJNSA_ILi64EEESF_SF_EEENS_6half_tENS5_IJlSB_lEEESH_NS5_IJSB_llEEENS4_8TiledMMAINS4_8MMA_AtomIJNS4_4SM904GMMA25MMA_64x64x16_F32F16F16_SSILNSN_5MajorE0ELSP_1ELNSN_7ScaleInE1ELSQ_1EEEEEENS4_6LayoutISC_NS5_IJNSA_ILi0EEESU_SU_EEEEENS5_IJNS4_10UnderscoreESX_SX_EEEEENS4_13SM90_TMA_LOADENS4_14ComposedLayoutINS4_7SwizzleILi3ELi4ELi3EEENS4_18smem_ptr_flag_bitsILi16EEENST_INS5_IJNSA_ILi8EEESF_EEENS5_IJSF_SB_EEEEEEEvNS4_8identityES10_NS11_IS13_S15_NST_INS5_IJSF_S16_EEENS5_IJSB_SF_EEEEEEEvS1B_EENS_8epilogue10collective6detail29Sm90TmaWarpSpecializedAdapterINS1I_15DefaultEpilogueISH_SI_SI_NS1H_6thread17LinearCombinationISH_Li1EffLNS1M_9ScaleType4KindE0ELNS_15FloatRoundStyleE2ESH_EENS1_15EpilogueDefaultEEEEEvvEEEEvNT_6ParamsE,"",@"SHT_CUDA_INFO"
	.sectionflags	@""
	.align	4


	//----- nvinfo : EIATTR_CUDA_API_VERSION
	.align		4
        /*0000*/ 	.byte	0x04, 0x37
        /*0002*/ 	.short	(.L_21 - .L_20)
.L_20:
        /*0004*/ 	.word	0x00000082


	//----- nvinfo : EIATTR_KPARAM_INFO
	.align		4
.L_21:
        /*0008*/ 	.byte	0x04, 0x17
        /*000a*/ 	.short	(.L_23 - .L_22)
.L_22:
        /*000c*/ 	.word	0x00000000
        /*0010*/ 	.short	0x0000
        /*0012*/ 	.short	0x0070
        /*0014*/ 	.byte	0x00, 0xf0, 0x01, 0x10


	//----- nvinfo : EIATTR_SPARSE_MMA_MASK
	.align		4
.L_23:
        /*0018*/ 	.byte	0x03, 0x50
        /*001a*/ 	.short	0x0000


	//----- nvinfo : EIATTR_MAXREG_COUNT
	.align		4
        /*001c*/ 	.byte	0x03, 0x1b
        /*001e*/ 	.short	0x00a8


	//----- nvinfo : EIATTR_NUM_BARRIERS
	.align		4
        /*0020*/ 	.byte	0x02, 0x4c
        /*0022*/ 	.byte	0x01
	.zero		1


	//----- nvinfo : EIATTR_EXTERNS
	.align		4
        /*0024*/ 	.byte	0x04, 0x0f
        /*0026*/ 	.short	(.L_25 - .L_24)


	//   ....[0]....
	.align		4
.L_24:
        /*0028*/ 	.word	index@(__assertfail)


	//----- nvinfo : EIATTR_ANNOTATIONS
	.align		4
.L_25:
        /*002c*/ 	.byte	0x04, 0x55
        /*002e*/ 	.short	(.L_27 - .L_26)


	//   ....[0]....
.L_26:
        /*0030*/ 	.word	0x00000001
        /*0034*/ 	.byte	0x40, 0x0c, 0x00, 0x00, 0x01, 0x00, 0x00, 0x00, 0x80, 0x44, 0x00, 0x00, 0x01, 0x00, 0x00, 0x00
        /*0044*/ 	.byte	0x70, 0x50, 0x00, 0x00


	//----- nvinfo : EIATTR_MERCURY_ISA_VERSION
	.align		4
.L_27:
        /*0048*/ 	.byte	0x03, 0x5f
        /*004a*/ 	.short	0x0101


	//----- nvinfo : EIATTR_INT_WARP_WIDE_INSTR_OFFSETS
	.align		4
        /*004c*/ 	.byte	0x04, 0x31
        /*004e*/ 	.short	(.L_29 - .L_28)


	//   ....[0]....
.L_28:
        /*0050*/ 	.word	0x00000550


	//   ....[1]....
        /*0054*/ 	.word	0x00000570


	//   ....[2]....
        /*0058*/ 	.word	0x000005f0


	//   ....[3]....
        /*005c*/ 	.word	0x00000600


	//   ....[4]....
        /*0060*/ 	.word	0x00000610


	//   ....[5]....
        /*0064*/ 	.word	0x00000630


	//   ....[6]....
        /*0068*/ 	.word	0x000006c0


	//   ....[7]....
        /*006c*/ 	.word	0x000006e0


	//----- nvinfo : EIATTR_COOP_GROUP_MASK_REGIDS
	.align		4
.L_29:
        /*0070*/ 	.byte	0x04, 0x29
        /*0072*/ 	.short	(.L_31 - .L_30)


	//   ....[0]....
.L_30:
        /*0074*/ 	.word	0xffffffff


	//   ....[1]....
        /*0078*/ 	.word	0xffffffff


	//   ....[2]....
        /*007c*/ 	.word	0xffffffff


	//   ....[3]....
        /*0080*/ 	.word	0xffffffff


	//   ....[4]....
        /*0084*/ 	.word	0xffffffff


	//   ....[5]....
        /*0088*/ 	.word	0xffffffff


	//----- nvinfo : EIATTR_COOP_GROUP_INSTR_OFFSETS
	.align		4
.L_31:
        /*008c*/ 	.byte	0x04, 0x28
        /*008e*/ 	.short	(.L_33 - .L_32)


	//   ....[0]....
.L_32:
        /*0090*/ 	.word	0x00000070


	//   ....[1]....
        /*0094*/ 	.word	0x00000080


	//   ....[2]....
        /*0098*/ 	.word	0x00000140


	//   ....[3]....
        /*009c*/ 	.word	0x00000440


	//   ....[4]....
        /*00a0*/ 	.word	0x00000480


	//   ....[5]....
        /*00a4*/ 	.word	0x000004d0


	//----- nvinfo : EIATTR_REG_RECONFIG
	.align		4
.L_33:
        /*00a8*/ 	.byte	0x01, 0x54
	.zero		2


	//----- nvinfo : EIATTR_SYSCALL_OFFSETS
	.align		4
        /*00ac*/ 	.byte	0x04, 0x46
        /*00ae*/ 	.short	(.L_35 - .L_34)


	//   ....[0]....
.L_34:
        /*00b0*/ 	.word	0x00001770


	//----- nvinfo : EIATTR_MBARRIER_INSTR_OFFSETS
	.align		4
.L_35:
        /*00b4*/ 	.byte	0x04, 0x39
        /*00b6*/ 	.short	(.L_37 - .L_36)


	//   ....[0]....
.L_36:
        /*00b8*/ 	.word	0x00000260
        /*00bc*/ 	.word	0x000000ff
        /*00c0*/ 	.word	0x00000000
        /*00c4*/ 	.short	0x0100
        /*00c6*/ 	.byte	0x08
	.zero		1


	//   ....[1]....
        /*00c8*/ 	.word	0x00000270
        /*00cc*/ 	.word	0x000000ff
        /*00d0*/ 	.word	0x00000070
        /*00d4*/ 	.short	0x0100
        /*00d6*/ 	.byte	0x08
	.zero		1


	//   ....[2]....
        /*00d8*/ 	.word	0x00000280
        /*00dc*/ 	.word	0x000000ff
        /*00e0*/ 	.word	0x00000008
        /*00e4*/ 	.short	0x0100
        /*00e6*/ 	.byte	0x08
	.zero		1


	//   ....[3]....
        /*00e8*/ 	.word	0x00000290
        /*00ec*/ 	.word	0x000000ff
        /*00f0*/ 	.word	0x00000078
        /*00f4*/ 	.short	0x0100
        /*00f6*/ 	.byte	0x08
	.zero		1


	//   ....[4]....
        /*00f8*/ 	.word	0x000002a0
        /*00fc*/ 	.word	0x000000ff
        /*0100*/ 	.word	0x00000010
        /*0104*/ 	.short	0x0100
        /*0106*/ 	.byte	0x08
	.zero		1


	//   ....[5]....
        /*0108*/ 	.word	0x000002b0
        /*010c*/ 	.word	0x000000ff
        /*0110*/ 	.word	0x00000080
        /*0114*/ 	.short	0x0100
        /*0116*/ 	.byte	0x08
	.zero		1


	//   ....[6]....
        /*0118*/ 	.word	0x000002c0
        /*011c*/ 	.word	0x000000ff
        /*0120*/ 	.word	0x00000018
        /*0124*/ 	.short	0x0100
        /*0126*/ 	.byte	0x08
	.zero		1


	//   ....[7]....
        /*0128*/ 	.word	0x000002d0
        /*012c*/ 	.word	0x000000ff
        /*0130*/ 	.word	0x00000088
        /*0134*/ 	.short	0x0100
        /*0136*/ 	.byte	0x08
	.zero		1


	//   ....[8]....
        /*0138*/ 	.word	0x000002e0
        /*013c*/ 	.word	0x000000ff
        /*0140*/ 	.word	0x00000020
        /*0144*/ 	.short	0x0100
        /*0146*/ 	.byte	0x08
	.zero		1


	//   ....[9]....
        /*0148*/ 	.word	0x000002f0
        /*014c*/ 	.word	0x000000ff
        /*0150*/ 	.word	0x00000090
        /*0154*/ 	.short	0x0100
        /*0156*/ 	.byte	0x08
	.zero		1


	//   ....[10]....
        /*0158*/ 	.word	0x00000300
        /*015c*/ 	.word	0x000000ff
        /*0160*/ 	.word	0x00000028
        /*0164*/ 	.short	0x0100
        /*0166*/ 	.byte	0x08
	.zero		1


	//   ....[11]....
        /*0168*/ 	.word	0x00000310
        /*016c*/ 	.word	0x000000ff
        /*0170*/ 	.word	0x00000098
        /*0174*/ 	.short	0x0100
        /*0176*/ 	.byte	0x08
	.zero		1


	//   ....[12]....
        /*0178*/ 	.word	0x00000320
        /*017c*/ 	.word	0x000000ff
        /*0180*/ 	.word	0x00000030
        /*0184*/ 	.short	0x0100
        /*0186*/ 	.byte	0x08
	.zero		1


	//   ....[13]....
        /*0188*/ 	.word	0x00000330
        /*018c*/ 	.word	0x000000ff
        /*0190*/ 	.word	0x000000a0
        /*0194*/ 	.short	0x0100
        /*0196*/ 	.byte	0x08
	.zero		1


	//   ....[14]....
        /*0198*/ 	.word	0x00000340
        /*019c*/ 	.word	0x000000ff
        /*01a0*/ 	.word	0x00000038
        /*01a4*/ 	.short	0x0100
        /*01a6*/ 	.byte	0x08
	.zero		1


	//   ....[15]....
        /*01a8*/ 	.word	0x00000350
        /*01ac*/ 	.word	0x000000ff
        /*01b0*/ 	.word	0x000000a8
        /*01b4*/ 	.short	0x0100
        /*01b6*/ 	.byte	0x08
	.zero		1


	//   ....[16]....
        /*01b8*/ 	.word	0x00000360
        /*01bc*/ 	.word	0x000000ff
        /*01c0*/ 	.word	0x00000040
        /*01c4*/ 	.short	0x0100
        /*01c6*/ 	.byte	0x08
	.zero		1


	//   ....[17]....
        /*01c8*/ 	.word	0x00000370
        /*01cc*/ 	.word	0x000000ff
        /*01d0*/ 	.word	0x000000b0
        /*01d4*/ 	.short	0x0100
        /*01d6*/ 	.byte	0x08
	.zero		1


	//   ....[18]....
        /*01d8*/ 	.word	0x00000380
        /*01dc*/ 	.word	0x000000ff
        /*01e0*/ 	.word	0x00000048
        /*01e4*/ 	.short	0x0100
        /*01e6*/ 	.byte	0x08
	.zero		1


	//   ....[19]....
        /*01e8*/ 	.word	0x00000390
        /*01ec*/ 	.word	0x000000ff
        /*01f0*/ 	.word	0x000000b8
        /*01f4*/ 	.short	0x0100
        /*01f6*/ 	.byte	0x08
	.zero		1


	//   ....[20]....
        /*01f8*/ 	.word	0x000003a0
        /*01fc*/ 	.word	0x000000ff
        /*0200*/ 	.word	0x00000050
        /*0204*/ 	.short	0x0100
        /*0206*/ 	.byte	0x08
	.zero		1


	//   ....[21]....
        /*0208*/ 	.word	0x000003b0
        /*020c*/ 	.word	0x000000ff
        /*0210*/ 	.word	0x000000c0
        /*0214*/ 	.short	0x0100
        /*0216*/ 	.byte	0x08
	.zero		1


	//   ....[22]....
        /*0218*/ 	.word	0x000003c0
        /*021c*/ 	.word	0x000000ff
        /*0220*/ 	.word	0x00000058
        /*0224*/ 	.short	0x0100
        /*0226*/ 	.byte	0x08
	.zero		1


	//   ....[23]....
        /*0228*/ 	.word	0x000003d0
        /*022c*/ 	.word	0x000000ff
        /*0230*/ 	.word	0x000000c8
        /*0234*/ 	.short	0x0100
        /*0236*/ 	.byte	0x08
	.zero		1


	//   ....[24]....
        /*0238*/ 	.word	0x000003e0
        /*023c*/ 	.word	0x000000ff
        /*0240*/ 	.word	0x00000060
        /*0244*/ 	.short	0x0100
        /*0246*/ 	.byte	0x08
	.zero		1


	//   ....[25]....
        /*0248*/ 	.word	0x000003f0
        /*024c*/ 	.word	0x000000ff
        /*0250*/ 	.word	0x000000d0
        /*0254*/ 	.short	0x0100
        /*0256*/ 	.byte	0x08
	.zero		1


	//   ....[26]....
        /*0258*/ 	.word	0x00000400
        /*025c*/ 	.word	0x000000ff
        /*0260*/ 	.word	0x00000068
        /*0264*/ 	.short	0x0100
        /*0266*/ 	.byte	0x08
	.zero		1


	//   ....[27]....
        /*0268*/ 	.word	0x00000410
        /*026c*/ 	.word	0x000000ff
        /*0270*/ 	.word	0x000000d8
        /*0274*/ 	.short	0x0100
        /*0276*/ 	.byte	0x08
	.zero		1


	//   ....[28]....
        /*0278*/ 	.word	0x00000720
        /*027c*/ 	.word	0x000000ff
        /*0280*/ 	.word	0x00000110
        /*0284*/ 	.short	0x0100
        /*0286*/ 	.byte	0x08
	.zero		1


	//   ....[29]....
        /*0288*/ 	.word	0x00000790
        /*028c*/ 	.word	0x000000ff
        /*0290*/ 	.word	0x00000118
        /*0294*/ 	.short	0x0100
        /*0296*/ 	.byte	0x08
	.zero		1


	//   ....[30]....
        /*0298*/ 	.word	0x000007b0
        /*029c*/ 	.word	0x000000ff
        /*02a0*/ 	.word	0x000000f0
        /*02a4*/ 	.short	0x0100
        /*02a6*/ 	.byte	0x09
	.zero		1


	//   ....[31]....
        /*02a8*/ 	.word	0x000007c0
        /*02ac*/ 	.word	0x000000ff
        /*02b0*/ 	.word	0x000000f8
        /*02b4*/ 	.short	0x0100
        /*02b6*/ 	.byte	0x09
	.zero		1


	//   ....[32]....
        /*02b8*/ 	.word	0x000007d0
        /*02bc*/ 	.word	0x000000ff
        /*02c0*/ 	.word	0x00000100
        /*02c4*/ 	.short	0x0100
        /*02c6*/ 	.byte	0x09
	.zero		1


	//   ....[33]....
        /*02c8*/ 	.word	0x000007e0
        /*02cc*/ 	.word	0x000000ff
        /*02d0*/ 	.word	0x00000108
        /*02d4*/ 	.short	0x0100
        /*02d6*/ 	.byte	0x09
	.zero		1


	//   ....[34]....
        /*02d8*/ 	.word	0x00001650
        /*02dc*/ 	.word	0x0000003d
        /*02e0*/ 	.word	0x00000000
        /*02e4*/ 	.short	0x010a
        /*02e6*/ 	.byte	0x2a
	.zero		1


	//   ....[35]....
        /*02e8*/ 	.word	0x000017f0
        /*02ec*/ 	.word	0x00000003
        /*02f0*/ 	.word	0x00000000
        /*02f4*/ 	.short	0x010a
        /*02f6*/ 	.byte	0x3f
	.zero		1


	//   ....[36]....
        /*02f8*/ 	.word	0x00001830
        /*02fc*/ 	.word	0x00000003
        /*0300*/ 	.word	0x00000000
        /*0304*/ 	.short	0x010a
        /*0306*/ 	.byte	0x3f
	.zero		1


	//   ....[37]....
        /*0308*/ 	.word	0x00001b30
        /*030c*/ 	.word	0x000000ff
        /*0310*/ 	.word	0x00000000
        /*0314*/ 	.short	0x010a
        /*0316*/ 	.byte	0x04
	.zero		1


	//   ....[38]....
        /*0318*/ 	.word	0x00001b70
        /*031c*/ 	.word	0x000000ff
        /*0320*/ 	.word	0x00000000
        /*0324*/ 	.short	0x010a
        /*0326*/ 	.byte	0x04
	.zero		1


	//   ....[39]....
        /*0328*/ 	.word	0x00001dd0
        /*032c*/ 	.word	0x000000ff
        /*0330*/ 	.word	0x00000000
        /*0334*/ 	.short	0x0101
        /*0336*/ 	.byte	0x04
	.zero		1


	//   ....[40]....
        /*0338*/ 	.word	0x00001ec0
        /*033c*/ 	.word	0x0000003e
        /*0340*/ 	.word	0x00000000
        /*0344*/ 	.short	0x0101
        /*0346*/ 	.byte	0x2f
	.zero		1


	//   ....[41]....
        /*0348*/ 	.word	0x00001fa0
        /*034c*/ 	.word	0x000000ff
        /*0350*/ 	.word	0x00000000
        /*0354*/ 	.short	0x0101
        /*0356*/ 	.byte	0x06
	.zero		1


	//   ....[42]....
        /*0358*/ 	.word	0x00002050
        /*035c*/ 	.word	0x0000003d
        /*0360*/ 	.word	0x00000010
        /*0364*/ 	.short	0x010a
        /*0366*/ 	.byte	0x2a
	.zero		1


	//   ....[43]....
        /*0368*/ 	.word	0x000044a0
        /*036c*/ 	.word	0x00000040
        /*0370*/ 	.word	0x00000000
        /*0374*/ 	.short	0x0101
        /*0376*/ 	.byte	0x2f
	.zero		1


	//   ....[44]....
        /*0378*/ 	.word	0x00004e00
        /*037c*/ 	.word	0x0000000a
        /*0380*/ 	.word	0x00000070
        /*0384*/ 	.short	0x010a
        /*0386*/ 	.byte	0x3f
	.zero		1


	//   ....[45]....
        /*0388*/ 	.word	0x00005180
        /*038c*/ 	.word	0x00000008
        /*0390*/ 	.word	0x00000118
        /*0394*/ 	.short	0x0101
        /*0396*/ 	.byte	0x3f
	.zero		1


	//   ....[46]....
        /*0398*/ 	.word	0x00005910
        /*039c*/ 	.word	0x00000009
        /*03a0*/ 	.word	0x00000000
        /*03a4*/ 	.short	0x010a
        /*03a6*/ 	.byte	0x3f
	.zero		1


	//   ....[47]....
        /*03a8*/ 	.word	0x00005990
        /*03ac*/ 	.word	0x00000008
        /*03b0*/ 	.word	0x00000000
        /*03b4*/ 	.short	0x010a
        /*03b6*/ 	.byte	0x3f
	.zero		1


	//   ....[48]....
        /*03b8*/ 	.word	0x00005a20
        /*03bc*/ 	.word	0x00000009
        /*03c0*/ 	.word	0x00000000
        /*03c4*/ 	.short	0x010a
        /*03c6*/ 	.byte	0x3f
	.zero		1


	//   ....[49]....
        /*03c8*/ 	.word	0x00005ab0
        /*03cc*/ 	.word	0x00000008
        /*03d0*/ 	.word	0x00000000
        /*03d4*/ 	.short	0x010a
        /*03d6*/ 	.byte	0x3f
	.zero		1


	//   ....[50]....
        /*03d8*/ 	.word	0x00005b40
        /*03dc*/ 	.word	0x00000009
        /*03e0*/ 	.word	0x00000000
        /*03e4*/ 	.short	0x010a
        /*03e6*/ 	.byte	0x3f
	.zero		1


	//   ....[51]....
        /*03e8*/ 	.word	0x00005bd0
        /*03ec*/ 	.word	0x00000008
        /*03f0*/ 	.word	0x00000000
        /*03f4*/ 	.short	0x010a
        /*03f6*/ 	.byte	0x3f
	.zero		1


	//   ....[52]....
        /*03f8*/ 	.word	0x00005c60
        /*03fc*/ 	.word	0x00000009
        /*0400*/ 	.word	0x00000000
        /*0404*/ 	.short	0x010a
        /*0406*/ 	.byte	0x3f
	.zero		1


	//   ....[53]....
        /*0408*/ 	.word	0x00005cf0
        /*040c*/ 	.word	0x00000008
        /*0410*/ 	.word	0x00000000
        /*0414*/ 	.short	0x010a
        /*0416*/ 	.byte	0x3f
	.zero		1


	//   ....[54]....
        /*0418*/ 	.word	0x00005d80
        /*041c*/ 	.word	0x00000009
        /*0420*/ 	.word	0x00000000
        /*0424*/ 	.short	0x010a
        /*0426*/ 	.byte	0x3f
	.zero		1


	//   ....[55]....
        /*0428*/ 	.word	0x00005e10
        /*042c*/ 	.word	0x00000008
        /*0430*/ 	.word	0x00000000
        /*0434*/ 	.short	0x010a
        /*0436*/ 	.byte	0x3f
	.zero		1


	//   ....[56]....
        /*0438*/ 	.word	0x00005ea0
        /*043c*/ 	.word	0x00000009
        /*0440*/ 	.word	0x00000000
        /*0444*/ 	.short	0x010a
        /*0446*/ 	.byte	0x3f
	.zero		1


	//   ....[57]....
        /*0448*/ 	.word	0x00005f30
        /*044c*/ 	.word	0x00000008
        /*0450*/ 	.word	0x00000000
        /*0454*/ 	.short	0x010a
        /*0456*/ 	.byte	0x3f
	.zero		1


	//   ....[58]....
        /*0458*/ 	.word	0x00005fc0
        /*045c*/ 	.word	0x0000000b
        /*0460*/ 	.word	0x00000000
        /*0464*/ 	.short	0x010a
        /*0466*/ 	.byte	0x3f
	.zero		1


	//   ....[59]....
        /*0468*/ 	.word	0x00006050
        /*046c*/ 	.word	0x00000003
        /*0470*/ 	.word	0x00000000
        /*0474*/ 	.short	0x010a
        /*0476*/ 	.byte	0x3f
	.zero		1


	//   ....[60]....
        /*0478*/ 	.word	0x000060b0
        /*047c*/ 	.word	0x0000003f
        /*0480*/ 	.word	0x00000000
        /*0484*/ 	.short	0x010a
        /*0486*/ 	.byte	0x3f
	.zero		1


	//   ....[61]....
        /*0488*/ 	.word	0x00006100
        /*048c*/ 	.word	0x00000003
        /*0490*/ 	.word	0x00000000
        /*0494*/ 	.short	0x010a
        /*0496*/ 	.byte	0x3f
	.zero		1


	//   ....[62]....
        /*0498*/ 	.word	0x00006160
        /*049c*/ 	.word	0x00000004
        /*04a0*/ 	.word	0x00000000
        /*04a4*/ 	.short	0x010a
        /*04a6*/ 	.byte	0x3f
	.zero		1


	//   ....[63]....
        /*04a8*/ 	.word	0x000061b0
        /*04ac*/ 	.word	0x0000003f
        /*04b0*/ 	.word	0x00000010
        /*04b4*/ 	.short	0x010a
        /*04b6*/ 	.byte	0x3f
	.zero		1


	//   ....[64]....
        /*04b8*/ 	.word	0x00006280
        /*04bc*/ 	.word	0x0000000a
        /*04c0*/ 	.word	0x00000070
        /*04c4*/ 	.short	0x010a
        /*04c6*/ 	.byte	0x3f
	.zero		1


	//   ....[65]....
        /*04c8*/ 	.word	0x00006350
        /*04cc*/ 	.word	0x00000009
        /*04d0*/ 	.word	0x00000000
        /*04d4*/ 	.short	0x010a
        /*04d6*/ 	.byte	0x3f
	.zero		1


	//   ....[66]....
        /*04d8*/ 	.word	0x000063a0
        /*04dc*/ 	.word	0x00000008
        /*04e0*/ 	.word	0x00000000
        /*04e4*/ 	.short	0x010a
        /*04e6*/ 	.byte	0x3f
	.zero		1


	//   ....[67]....
        /*04e8*/ 	.word	0x000063f0
        /*04ec*/ 	.word	0x00000009
        /*04f0*/ 	.word	0x00000000
        /*04f4*/ 	.short	0x010a
        /*04f6*/ 	.byte	0x3f
	.zero		1


	//   ....[68]....
        /*04f8*/ 	.word	0x00006440
        /*04fc*/ 	.word	0x00000008
        /*0500*/ 	.word	0x00000000
        /*0504*/ 	.short	0x010a
        /*0506*/ 	.byte	0x3f
	.zero		1


	//   ....[69]....
        /*0508*/ 	.word	0x00006490
        /*050c*/ 	.word	0x00000009
        /*0510*/ 	.word	0x00000000
        /*0514*/ 	.short	0x010a
        /*0516*/ 	.byte	0x3f
	.zero		1


	//   ....[70]....
        /*0518*/ 	.word	0x000064e0
        /*051c*/ 	.word	0x00000008
        /*0520*/ 	.word	0x00000000
        /*0524*/ 	.short	0x010a
        /*0526*/ 	.byte	0x3f
	.zero		1


	//   ....[71]....
        /*0528*/ 	.word	0x00006530
        /*052c*/ 	.word	0x00000009
        /*0530*/ 	.word	0x00000000
        /*0534*/ 	.short	0x010a
        /*0536*/ 	.byte	0x3f
	.zero		1


	//   ....[72]....
        /*0538*/ 	.word	0x00006580
        /*053c*/ 	.word	0x00000008
        /*0540*/ 	.word	0x00000000
        /*0544*/ 	.short	0x010a
        /*0546*/ 	.byte	0x3f
	.zero		1


	//   ....[73]....
        /*0548*/ 	.word	0x000065d0
        /*054c*/ 	.word	0x00000009
        /*0550*/ 	.word	0x00000000
        /*0554*/ 	.short	0x010a
        /*0556*/ 	.byte	0x3f
	.zero		1


	//   ....[74]....
        /*0558*/ 	.word	0x00006620
        /*055c*/ 	.word	0x00000008
        /*0560*/ 	.word	0x00000000
        /*0564*/ 	.short	0x010a
        /*0566*/ 	.byte	0x3f
	.zero		1


	//   ....[75]....
        /*0568*/ 	.word	0x00006670
        /*056c*/ 	.word	0x00000009
        /*0570*/ 	.word	0x00000000
        /*0574*/ 	.short	0x010a
        /*0576*/ 	.byte	0x3f
	.zero		1


	//   ....[76]....
        /*0578*/ 	.word	0x000066c0
        /*057c*/ 	.word	0x00000008
        /*0580*/ 	.word	0x00000000
        /*0584*/ 	.short	0x010a
        /*0586*/ 	.byte	0x3f
	.zero		1


	//   ....[77]....
        /*0588*/ 	.word	0x00006710
        /*058c*/ 	.word	0x0000000b
        /*0590*/ 	.word	0x00000000
        /*0594*/ 	.short	0x010a
        /*0596*/ 	.byte	0x3f
	.zero		1


	//----- nvinfo : EIATTR_NUM_MBARRIERS
	.align		4
.L_37:
        /*0598*/ 	.byte	0x03, 0x38
        /*059a*/ 	.short	0x0022


	//----- nvinfo : EIATTR_EXIT_INSTR_OFFSETS
	.align		4
        /*059c*/ 	.byte	0x04, 0x1c
        /*059e*/ 	.short	(.L_39 - .L_38)


	//   ....[0]....
.L_38:
        /*05a0*/ 	.word	0x00001300


	//   ....[1]....
        /*05a4*/ 	.word	0x00001360


	//   ....[2]....
        /*05a8*/ 	.word	0x00004b30


	//   ....[3]....
        /*05ac*/ 	.word	0x00004b60


	//   ....[4]....
        /*05b0*/ 	.word	0x000060a0


	//----- nvinfo : EIATTR_MAX_THREADS
	.align		4
.L_39:
        /*05b4*/ 	.byte	0x04, 0x05
        /*05b6*/ 	.short	(.L_41 - .L_40)
.L_40:
        /*05b8*/ 	.word	0x00000180
        /*05bc*/ 	.word	0x00000001
        /*05c0*/ 	.word	0x00000001


	//----- nvinfo : EIATTR_CRS_STACK_SIZE
	.align		4
.L_41:
        /*05c4*/ 	.byte	0x04, 0x1e
        /*05c6*/ 	.short	(.L_43 - .L_42)
.L_42:
        /*05c8*/ 	.word	0x00000000


	//----- nvinfo : EIATTR_CBANK_PARAM_SIZE
	.align		4
.L_43:
        /*05cc*/ 	.byte	0x03, 0x19
        /*05ce*/ 	.short	0x0470


	//----- nvinfo : EIATTR_PARAM_CBANK
	.align		4
        /*05d0*/ 	.byte	0x04, 0x0a
        /*05d2*/ 	.short	(.L_45 - .L_44)
	.align		4
.L_44:
        /*05d4*/ 	.word	index@(.nv.constant0._ZN7cutlass13device_kernelINS_4gemm6kernel13GemmUniversalIN4cute5tupleIJiiiiEEENS1_10collective13CollectiveMmaINS1_34MainloopSm90TmaGmmaWarpSpecializedILi14ENS5_IJNS4_1CILi1EEESB_SB_EEENS1_32KernelTmaWarpSpecializedPingpongEEENS5_IJNSA_ILi64EEESF_SF_EEENS_6half_tENS5_IJlSB_lEEESH_NS5_IJSB_llEEENS4_8TiledMMAINS4_8MMA_AtomIJNS4_4SM904GMMA25MMA_64x64x16_F32F16F16_SSILNSN_5MajorE0ELSP_1ELNSN_7ScaleInE1ELSQ_1EEEEEENS4_6LayoutISC_NS5_IJNSA_ILi0EEESU_SU_EEEEENS5_IJNS4_10UnderscoreESX_SX_EEEEENS4_13SM90_TMA_LOADENS4_14ComposedLayoutINS4_7SwizzleILi3ELi4ELi3EEENS4_18smem_ptr_flag_bitsILi16EEENST_INS5_IJNSA_ILi8EEESF_EEENS5_IJSF_SB_EEEEEEEvNS4_8identityES10_NS11_IS13_S15_NST_INS5_IJSF_S16_EEENS5_IJSB_SF_EEEEEEEvS1B_EENS_8epilogue10collective6detail29Sm90TmaWarpSpecializedAdapterINS1I_15DefaultEpilogueISH_SI_SI_NS1H_6thread17LinearCombinationISH_Li1EffLNS1M_9ScaleType4KindE0ELNS_15FloatRoundStyleE2ESH_EENS1_15EpilogueDefaultEEEEEvvEEEEvNT_6ParamsE)
        /*05d8*/ 	.short	0x0210
        /*05da*/ 	.short	0x0470


	//----- nvinfo : EIATTR_SW_WAR
	.align		4
.L_45:
        /*05dc*/ 	.byte	0x04, 0x36
        /*05de*/ 	.short	(.L_47 - .L_46)
.L_46:
        /*05e0*/ 	.word	0x00000008
.L_47:


//--------------------- .nv.callgraph             --------------------------
	.section	.nv.callgraph,"",@"SHT_CUDA_CALLGRAPH"
	.align	4
	.sectionentsize	8
	.align		4
        /*0000*/ 	.word	0x00000000
	.align		4
        /*0004*/ 	.word	0xffffffff
	.align		4
        /*0008*/ 	.word	index@(_ZN7cutlass13device_kernelINS_4gemm6kernel13GemmUniversalIN4cute5tupleIJiiiiEEENS1_10collective13CollectiveMmaINS1_34MainloopSm90TmaGmmaWarpSpecializedILi14ENS5_IJNS4_1CILi1EEESB_SB_EEENS1_32KernelTmaWarpSpecializedPingpongEEENS5_IJNSA_ILi64EEESF_SF_EEENS_6half_tENS5_IJlSB_lEEESH_NS5_IJSB_llEEENS4_8TiledMMAINS4_8MMA_AtomIJNS4_4SM904GMMA25MMA_64x64x16_F32F16F16_SSILNSN_5MajorE0ELSP_1ELNSN_7ScaleInE1ELSQ_1EEEEEENS4_6LayoutISC_NS5_IJNSA_ILi0EEESU_SU_EEEEENS5_IJNS4_10UnderscoreESX_SX_EEEEENS4_13SM90_TMA_LOADENS4_14ComposedLayoutINS4_7SwizzleILi3ELi4ELi3EEENS4_18smem_ptr_flag_bitsILi16EEENST_INS5_IJNSA_ILi8EEESF_EEENS5_IJSF_SB_EEEEEEEvNS4_8identityES10_NS11_IS13_S15_NST_INS5_IJSF_S16_EEENS5_IJSB_SF_EEEEEEEvS1B_EENS_8epilogue10collective6detail29Sm90TmaWarpSpecializedAdapterINS1I_15DefaultEpilogueISH_SI_SI_NS1H_6thread17LinearCombinationISH_Li1EffLNS1M_9ScaleType4KindE0ELNS_15FloatRoundStyleE2ESH_EENS1_15EpilogueDefaultEEEEEvvEEEEvNT_6ParamsE)
	.align		4
        /*000c*/ 	.word	index@(__assertfail)
	.align		4
        /*0010*/ 	.word	0x00000000
	.align		4
        /*0014*/ 	.word	0xfffffffe
	.align		4
        /*0018*/ 	.word	0x00000000
	.align		4
        /*001c*/ 	.word	0xfffffffd
	.align		4
        /*0020*/ 	.word	0x00000000
	.align		4
        /*0024*/ 	.word	0xfffffffc


//--------------------- .nv.constant4             --------------------------
	.section	.nv.constant4,"a",@progbits
	.align	8
	.align		8
.nv.constant4:
        /*0000*/ 	.dword	__assertfail
	.align		8
        /*0008*/ 	.dword	__unnamed_1
	.align		8
        /*0010*/ 	.dword	_ZN40_INTERNAL_20e58f65_4_k_cu_779686df_212284cuda3std3__45__cpo5beginE
	.align		8
        /*0018*/ 	.dword	_ZN40_INTERNAL_20e58f65_4_k_cu_779686df_212284cuda3std3__45__cpo3endE
	.align		8
        /*0020*/ 	.dword	_ZN40_INTERNAL_20e58f65_4_k_cu_779686df_212284cuda3std3__45__cpo6cbeginE
	.align		8
        /*0028*/ 	.dword	_ZN40_INTERNAL_20e58f65_4_k_cu_779686df_212284cuda3std3__45__cpo4cendE
	.align		8
        /*0030*/ 	.dword	_ZN40_INTERNAL_20e58f65_4_k_cu_779686df_212284cuda3std3__442_GLOBAL__N__20e58f65_4_k_cu_779686df_212286ignoreE
	.align		8
        /*0038*/ 	.dword	_ZN40_INTERNAL_20e58f65_4_k_cu_779686df_212284cuda3std3__419piecewise_constructE
	.align		8
        /*0040*/ 	.dword	_ZN40_INTERNAL_20e58f65_4_k_cu_779686df_212284cuda3std3__48in_placeE
	.align		8
        /*0048*/ 	.dword	_ZN40_INTERNAL_20e58f65_4_k_cu_779686df_212284cuda3std6ranges3__45__cpo4swapE
	.align		8
        /*0050*/ 	.dword	_ZN40_INTERNAL_20e58f65_4_k_cu_779686df_212284cuda3std6ranges3__45__cpo9iter_moveE
	.align		8
        /*0058*/ 	.dword	_ZN40_INTERNAL_20e58f65_4_k_cu_779686df_212284cute7productE
	.align		8
        /*0060*/ 	.dword	_ZN40_INTERNAL_20e58f65_4_k_cu_779686df_212284cute1_E
	.align		8
        /*0068*/ 	.dword	$str$22
	.align		8
        /*0070*/ 	.dword	$str$23


//--------------------- .text._ZN7cutlass13device_kernelINS_4gemm6kernel13GemmUniversalIN4cute5tupleIJiiiiEEENS1_10collective13CollectiveMmaINS1_34MainloopSm90TmaGmmaWarpSpecializedILi14ENS5_IJNS4_1CILi1EEESB_SB_EEENS1_32KernelTmaWarpSpecializedPingpongEEENS5_IJNSA_ILi64EEESF_SF_EEENS_6half_tENS5_IJlSB_lEEESH_NS5_IJSB_llEEENS4_8TiledMMAINS4_8MMA_AtomIJNS4_4SM904GMMA25MMA_64x64x16_F32F16F16_SSILNSN_5MajorE0ELSP_1ELNSN_7ScaleInE1ELSQ_1EEEEEENS4_6LayoutISC_NS5_IJNSA_ILi0EEESU_SU_EEEEENS5_IJNS4_10UnderscoreESX_SX_EEEEENS4_13SM90_TMA_LOADENS4_14ComposedLayoutINS4_7SwizzleILi3ELi4ELi3EEENS4_18smem_ptr_flag_bitsILi16EEENST_INS5_IJNSA_ILi8EEESF_EEENS5_IJSF_SB_EEEEEEEvNS4_8identityES10_NS11_IS13_S15_NST_INS5_IJSF_S16_EEENS5_IJSB_SF_EEEEEEEvS1B_EENS_8epilogue10collective6detail29Sm90TmaWarpSpecializedAdapterINS1I_15DefaultEpilogueISH_SI_SI_NS1H_6thread17LinearCombinationISH_Li1EffLNS1M_9ScaleType4KindE0ELNS_15FloatRoundStyleE2ESH_EENS1_15EpilogueDefaultEEEEEvvEEEEvNT_6ParamsE --------------------------
	.section	.text._ZN7cutlass13device_kernelINS_4gemm6kernel13GemmUniversalIN4cute5tupleIJiiiiEEENS1_10collective13CollectiveMmaINS1_34MainloopSm90TmaGmmaWarpSpecializedILi14ENS5_IJNS4_1CILi1EEESB_SB_EEENS1_32KernelTmaWarpSpecializedPingpongEEENS5_IJNSA_ILi64EEESF_SF_EEENS_6half_tENS5_IJlSB_lEEESH_NS5_IJSB_llEEENS4_8TiledMMAINS4_8MMA_AtomIJNS4_4SM904GMMA25MMA_64x64x16_F32F16F16_SSILNSN_5MajorE0ELSP_1ELNSN_7ScaleInE1ELSQ_1EEEEEENS4_6LayoutISC_NS5_IJNSA_ILi0EEESU_SU_EEEEENS5_IJNS4_10UnderscoreESX_SX_EEEEENS4_13SM90_TMA_LOADENS4_14ComposedLayoutINS4_7SwizzleILi3ELi4ELi3EEENS4_18smem_ptr_flag_bitsILi16EEENST_INS5_IJNSA_ILi8EEESF_EEENS5_IJSF_SB_EEEEEEEvNS4_8identityES10_NS11_IS13_S15_NST_INS5_IJSF_S16_EEENS5_IJSB_SF_EEEEEEEvS1B_EENS_8epilogue10collective6detail29Sm90TmaWarpSpecializedAdapterINS1I_15DefaultEpilogueISH_SI_SI_NS1H_6thread17LinearCombinationISH_Li1EffLNS1M_9ScaleType4KindE0ELNS_15FloatRoundStyleE2ESH_EENS1_15EpilogueDefaultEEEEEvvEEEEvNT_6ParamsE,"ax",@progbits
	.align	128
.text._ZN7cutlass13device_kernelINS_4gemm6kernel13GemmUniversalIN4cute5tupleIJiiiiEEENS1_10collective13CollectiveMmaINS1_34MainloopSm90TmaGmmaWarpSpecializedILi14ENS5_IJNS4_1CILi1EEESB_SB_EEENS1_32KernelTmaWarpSpecializedPingpongEEENS5_IJNSA_ILi64EEESF_SF_EEENS_6half_tENS5_IJlSB_lEEESH_NS5_IJSB_llEEENS4_8TiledMMAINS4_8MMA_AtomIJNS4_4SM904GMMA25MMA_64x64x16_F32F16F16_SSILNSN_5MajorE0ELSP_1ELNSN_7ScaleInE1ELSQ_1EEEEEENS4_6LayoutISC_NS5_IJNSA_ILi0EEESU_SU_EEEEENS5_IJNS4_10UnderscoreESX_SX_EEEEENS4_13SM90_TMA_LOADENS4_14ComposedLayoutINS4_7SwizzleILi3ELi4ELi3EEENS4_18smem_ptr_flag_bitsILi16EEENST_INS5_IJNSA_ILi8EEESF_EEENS5_IJSF_SB_EEEEEEEvNS4_8identityES10_NS11_IS13_S15_NST_INS5_IJSF_S16_EEENS5_IJSB_SF_EEEEEEEvS1B_EENS_8epilogue10collective6detail29Sm90TmaWarpSpecializedAdapterINS1I_15DefaultEpilogueISH_SI_SI_NS1H_6thread17LinearCombinationISH_Li1EffLNS1M_9ScaleType4KindE0ELNS_15FloatRoundStyleE2ESH_EENS1_15EpilogueDefaultEEEEEvvEEEEvNT_6ParamsE:
        .type           _ZN7cutlass13device_kernelINS_4gemm6kernel13GemmUniversalIN4cute5tupleIJiiiiEEENS1_10collective13CollectiveMmaINS1_34MainloopSm90TmaGmmaWarpSpecializedILi14ENS5_IJNS4_1CILi1EEESB_SB_EEENS1_32KernelTmaWarpSpecializedPingpongEEENS5_IJNSA_ILi64EEESF_SF_EEENS_6half_tENS5_IJlSB_lEEESH_NS5_IJSB_llEEENS4_8TiledMMAINS4_8MMA_AtomIJNS4_4SM904GMMA25MMA_64x64x16_F32F16F16_SSILNSN_5MajorE0ELSP_1ELNSN_7ScaleInE1ELSQ_1EEEEEENS4_6LayoutISC_NS5_IJNSA_ILi0EEESU_SU_EEEEENS5_IJNS4_10UnderscoreESX_SX_EEEEENS4_13SM90_TMA_LOADENS4_14ComposedLayoutINS4_7SwizzleILi3ELi4ELi3EEENS4_18smem_ptr_flag_bitsILi16EEENST_INS5_IJNSA_ILi8EEESF_EEENS5_IJSF_SB_EEEEEEEvNS4_8identityES10_NS11_IS13_S15_NST_INS5_IJSF_S16_EEENS5_IJSB_SF_EEEEEEEvS1B_EENS_8epilogue10collective6detail29Sm90TmaWarpSpecializedAdapterINS1I_15DefaultEpilogueISH_SI_SI_NS1H_6thread17LinearCombinationISH_Li1EffLNS1M_9ScaleType4KindE0ELNS_15FloatRoundStyleE2ESH_EENS1_15EpilogueDefaultEEEEEvvEEEEvNT_6ParamsE,@function
        .size           _ZN7cutlass13device_kernelINS_4gemm6kernel13GemmUniversalIN4cute5tupleIJiiiiEEENS1_10collective13CollectiveMmaINS1_34MainloopSm90TmaGmmaWarpSpecializedILi14ENS5_IJNS4_1CILi1EEESB_SB_EEENS1_32KernelTmaWarpSpecializedPingpongEEENS5_IJNSA_ILi64EEESF_SF_EEENS_6half_tENS5_IJlSB_lEEESH_NS5_IJSB_llEEENS4_8TiledMMAINS4_8MMA_AtomIJNS4_4SM904GMMA25MMA_64x64x16_F32F16F16_SSILNSN_5MajorE0ELSP_1ELNSN_7ScaleInE1ELSQ_1EEEEEENS4_6LayoutISC_NS5_IJNSA_ILi0EEESU_SU_EEEEENS5_IJNS4_10UnderscoreESX_SX_EEEEENS4_13SM90_TMA_LOADENS4_14ComposedLayoutINS4_7SwizzleILi3ELi4ELi3EEENS4_18smem_ptr_flag_bitsILi16EEENST_INS5_IJNSA_ILi8EEESF_EEENS5_IJSF_SB_EEEEEEEvNS4_8identityES10_NS11_IS13_S15_NST_INS5_IJSF_S16_EEENS5_IJSB_SF_EEEEEEEvS1B_EENS_8epilogue10collective6detail29Sm90TmaWarpSpecializedAdapterINS1I_15DefaultEpilogueISH_SI_SI_NS1H_6thread17LinearCombinationISH_Li1EffLNS1M_9ScaleType4KindE0ELNS_15FloatRoundStyleE2ESH_EENS1_15EpilogueDefaultEEEEEvvEEEEvNT_6ParamsE,(.L_x_154 - _ZN7cutlass13device_kernelINS_4gemm6kernel13GemmUniversalIN4cute5tupleIJiiiiEEENS1_10collective13CollectiveMmaINS1_34MainloopSm90TmaGmmaWarpSpecializedILi14ENS5_IJNS4_1CILi1EEESB_SB_EEENS1_32KernelTmaWarpSpecializedPingpongEEENS5_IJNSA_ILi64EEESF_SF_EEENS_6half_tENS5_IJlSB_lEEESH_NS5_IJSB_llEEENS4_8TiledMMAINS4_8MMA_AtomIJNS4_4SM904GMMA25MMA_64x64x16_F32F16F16_SSILNSN_5MajorE0ELSP_1ELNSN_7ScaleInE1ELSQ_1EEEEEENS4_6LayoutISC_NS5_IJNSA_ILi0EEESU_SU_EEEEENS5_IJNS4_10UnderscoreESX_SX_EEEEENS4_13SM90_TMA_LOADENS4_14ComposedLayoutINS4_7SwizzleILi3ELi4ELi3EEENS4_18smem_ptr_flag_bitsILi16EEENST_INS5_IJNSA_ILi8EEESF_EEENS5_IJSF_SB_EEEEEEEvNS4_8identityES10_NS11_IS13_S15_NST_INS5_IJSF_S16_EEENS5_IJSB_SF_EEEEEEEvS1B_EENS_8epilogue10collective6detail29Sm90TmaWarpSpecializedAdapterINS1I_15DefaultEpilogueISH_SI_SI_NS1H_6thread17LinearCombinationISH_Li1EffLNS1M_9ScaleType4KindE0ELNS_15FloatRoundStyleE2ESH_EENS1_15EpilogueDefaultEEEEEvvEEEEvNT_6ParamsE)
        .other          _ZN7cutlass13device_kernelINS_4gemm6kernel13GemmUniversalIN4cute5tupleIJiiiiEEENS1_10collective13CollectiveMmaINS1_34MainloopSm90TmaGmmaWarpSpecializedILi14ENS5_IJNS4_1CILi1EEESB_SB_EEENS1_32KernelTmaWarpSpecializedPingpongEEENS5_IJNSA_ILi64EEESF_SF_EEENS_6half_tENS5_IJlSB_lEEESH_NS5_IJSB_llEEENS4_8TiledMMAINS4_8MMA_AtomIJNS4_4SM904GMMA25MMA_64x64x16_F32F16F16_SSILNSN_5MajorE0ELSP_1ELNSN_7ScaleInE1ELSQ_1EEEEEENS4_6LayoutISC_NS5_IJNSA_ILi0EEESU_SU_EEEEENS5_IJNS4_10UnderscoreESX_SX_EEEEENS4_13SM90_TMA_LOADENS4_14ComposedLayoutINS4_7SwizzleILi3ELi4ELi3EEENS4_18smem_ptr_flag_bitsILi16EEENST_INS5_IJNSA_ILi8EEESF_EEENS5_IJSF_SB_EEEEEEEvNS4_8identityES10_NS11_IS13_S15_NST_INS5_IJSF_S16_EEENS5_IJSB_SF_EEEEEEEvS1B_EENS_8epilogue10collective6detail29Sm90TmaWarpSpecializedAdapterINS1I_15DefaultEpilogueISH_SI_SI_NS1H_6thread17LinearCombinationISH_Li1EffLNS1M_9ScaleType4KindE0ELNS_15FloatRoundStyleE2ESH_EENS1_15EpilogueDefaultEEEEEvvEEEEvNT_6ParamsE,@"STO_CUDA_ENTRY STV_DEFAULT"
_ZN7cutlass13device_kernelINS_4gemm6kernel13GemmUniversalIN4cute5tupleIJiiiiEEENS1_10collective13CollectiveMmaINS1_34MainloopSm90TmaGmmaWarpSpecializedILi14ENS5_IJNS4_1CILi1EEESB_SB_EEENS1_32KernelTmaWarpSpecializedPingpongEEENS5_IJNSA_ILi64EEESF_SF_EEENS_6half_tENS5_IJlSB_lEEESH_NS5_IJSB_llEEENS4_8TiledMMAINS4_8MMA_AtomIJNS4_4SM904GMMA25MMA_64x64x16_F32F16F16_SSILNSN_5MajorE0ELSP_1ELNSN_7ScaleInE1ELSQ_1EEEEEENS4_6LayoutISC_NS5_IJNSA_ILi0EEESU_SU_EEEEENS5_IJNS4_10UnderscoreESX_SX_EEEEENS4_13SM90_TMA_LOADENS4_14ComposedLayoutINS4_7SwizzleILi3ELi4ELi3EEENS4_18smem_ptr_flag_bitsILi16EEENST_INS5_IJNSA_ILi8EEESF_EEENS5_IJSF_SB_EEEEEEEvNS4_8identityES10_NS11_IS13_S15_NST_INS5_IJSF_S16_EEENS5_IJSB_SF_EEEEEEEvS1B_EENS_8epilogue10collective6detail29Sm90TmaWarpSpecializedAdapterINS1I_15DefaultEpilogueISH_SI_SI_NS1H_6thread17LinearCombinationISH_Li1EffLNS1M_9ScaleType4KindE0ELNS_15FloatRoundStyleE2ESH_EENS1_15EpilogueDefaultEEEEEvvEEEEvNT_6ParamsE:
[----:B------:R-:W0:Y:S02]  /*0000*/  LDC R1, c[0x0][0x28] ;  /* 0x00000a00ff017b82 */ /* 0x000e240000000800 */
[----:B0-----:R-:W-:Y:S01]  /*0010*/  VIADD R1, R1, 0xfffffff8 ;  /* 0xfffffff801017836 */ /* 0x001fe20000000000 */
[----:B------:R-:W0:Y:S01]  /*0020*/  S2R R4, SR_TID.X ;  /* 0x0000000000047919 */ /* 0x000e220000002100 */
[----:B------:R-:W-:Y:S01]  /*0030*/  ELECT P0, URZ, PT ;  /* 0x00000000003f782f */ /* 0x000fe20003800000 */
[----:B------:R-:W-:Y:S01]  /*0040*/  BSSY B0, `(.L_x_0) ;  /* 0x000000f000007945 */ /* 0x000fe20003800000 */
[--C-:B0-----:R-:W-:Y:S02]  /*0050*/  SHF.R.U32.HI R0, RZ, 0x5, R4.reuse ;  /* 0x00000005ff007819 */ /* 0x101fe40000011604 */
[----:B------:R-:W-:-:S03]  /*0060*/  SHF.R.U32.HI R5, RZ, 0x7, R4 ;  /* 0x00000007ff057819 */ /* 0x000fc60000011604 */
[----:B------:R-:W0:Y:S04]  /*0070*/  SHFL.IDX PT, R2, R0, RZ, 0x1f ;  /* 0x00001fff00027589 */ /* 0x000e2800000e0000 */
[----:B------:R1:W2:Y:S01]  /*0080*/  SHFL.IDX PT, R8, R5, RZ, 0x1f ;  /* 0x00001fff05087589 */ /* 0x0002a200000e0000 */
[----:B0-----:R-:W-:-:S13]  /*0090*/  ISETP.NE.OR P0, PT, R2, RZ, !P0 ;  /* 0x000000ff0200720c */ /* 0x001fda0004705670 */
[----:B-12---:R-:W-:Y:S05]  /*00a0*/  @P0 BRA `(.L_x_1) ;  /* 0x0000000000200947 */ /* 0x006fea0003800000 */
[----:B------:R-:W-:Y:S02]  /*00b0*/  ULDC.64 UR4, c[0x0][0x198] ;  /* 0x0000660000047ab9 */ /* 0x000fe40000000a00 */
[----:B------:R-:W-:Y:S02]  /*00c0*/  UIADD3 UR6, UP0, UR4, 0xf0, URZ ;  /* 0x000000f004067890 */ /* 0x000fe4000ff1e03f */
[----:B------:R-:W-:Y:S02]  /*00d0*/  UIADD3 UR4, UP1, UR4, 0x1f0, URZ ;  /* 0x000001f004047890 */ /* 0x000fe4000ff3e03f */
[----:B------:R-:W-:Y:S02]  /*00e0*/  UIADD3.X UR7, URZ, UR5, URZ, UP0, !UPT ;  /* 0x000000053f077290 */ /* 0x000fe400087fe43f */
[----:B------:R-:W-:-:S07]  /*00f0*/  UIADD3.X UR5, URZ, UR5, URZ, UP1, !UPT ;  /* 0x000000053f057290 */ /* 0x000fce0008ffe43f */
[----:B------:R0:W-:Y:S02]  /*0100*/  UTMACCTL.PF [UR6] ;  /* 0x00000000060079b9 */ /* 0x0001e40008040000 */
[----:B------:R0:W-:Y:S02]  /*0110*/  UTMACCTL.PF [UR4] ;  /* 0x00000000040079b9 */ /* 0x0001e40008040000 */
[----:B0-----:R-:W-:Y:S01]  /*0120*/  NOP ;  /* 0x0000000000007918 */ /* 0x001fe20000000000 */
.L_x_1:
[----:B------:R-:W-:Y:S05]  /*0130*/  BSYNC B0 ;  /* 0x0000000000007941 */ /* 0x000fea0003800000 */
.L_x_0:
[----:B------:R-:W0:Y:S02]  /*0140*/  SHFL.IDX PT, R3, R0, RZ, 0x1f ;  /* 0x00001fff00037589 */ /* 0x000e2400000e0000 */
[----:B0-----:R-:W-:-:S13]  /*0150*/  ISETP.NE.AND P0, PT, R3, RZ, PT ;  /* 0x000000ff0300720c */ /* 0x001fda0003f05270 */
[----:B------:R-:W-:Y:S05]  /*0160*/  @P0 BRA `(.L_x_2) ;  /* 0x0000000000b40947 */ /* 0x000fea0003800000 */
[----:B------:R-:W-:Y:S01]  /*0170*/  ELECT P0, URZ, PT ;  /* 0x00000000003f782f */ /* 0x000fe20003800000 */
[----:B------:R-:W-:-:S12]  /*0180*/  BSSY B0, `(.L_x_2) ;  /* 0x000002b000007945 */ /* 0x000fd80003800000 */
[----:B------:R-:W-:Y:S05]  /*0190*/  @!P0 BRA `(.L_x_3) ;  /* 0x0000000000a48947 */ /* 0x000fea0003800000 */
[----:B------:R-:W0:Y:S01]  /*01a0*/  S2UR UR8, SR_CgaCtaId ;  /* 0x00000000000879c3 */ /* 0x000e220000008800 */
[----:B------:R-:W-:Y:S01]  /*01b0*/  UMOV UR4, 0x400 ;  /* 0x0000040000047882 */ /* 0x000fe20000000000 */
[----:B------:R-:W-:Y:S01]  /*01c0*/  UMOV UR5, 0x1 ;  /* 0x0000000100057882 */ /* 0x000fe20000000000 */
[----:B------:R-:W-:Y:S02]  /*01d0*/  UMOV UR6, 0x80 ;  /* 0x0000008000067882 */ /* 0x000fe40000000000 */
[----:B------:R-:W-:-:S04]  /*01e0*/  UIADD3 UR6, -UR6, 0x100000, URZ ;  /* 0x0010000006067890 */ /* 0x000fc8000fffe13f */
[----:B------:R-:W-:Y:S02]  /*01f0*/  USHF.L.U32 UR7, UR6, 0xb, URZ ;  /* 0x0000000b06077899 */ /* 0x000fe4000800063f */
[----:B------:R-:W-:Y:S02]  /*0200*/  USHF.L.U32 UR6, UR6, 0x1, URZ ;  /* 0x0000000106067899 */ /* 0x000fe4000800063f */
[----:B0-----:R-:W-:Y:S02]  /*0210*/  ULEA UR8, UR8, UR4, 0x18 ;  /* 0x0000000408087291 */ /* 0x001fe4000f8ec03f */
[----:B------:R-:W-:-:S04]  /*0220*/  UIADD3 UR4, -UR5, 0x100000, URZ ;  /* 0x0010000005047890 */ /* 0x000fc8000fffe13f */
[----:B------:R-:W-:Y:S02]  /*0230*/  USHF.L.U32 UR5, UR4, 0xb, URZ ;  /* 0x0000000b04057899 */ /* 0x000fe4000800063f */
[----:B------:R-:W-:Y:S01]  /*0240*/  USHF.L.U32 UR4, UR4, 0x1, URZ ;  /* 0x0000000104047899 */ /* 0x000fe2000800063f */
[----:B------:R-:W0:Y:S11]  /*0250*/  FENCE.VIEW.ASYNC.S ;  /* 0x00000000000073c6 */ /* 0x000e360000000000 */
[----:B0-----:R0:W1:Y:S01]  /*0260*/  SYNCS.EXCH.64 URZ, [UR8], UR4 ;  /* 0x00000004083f75b2 */ /* 0x0010620008000100 */
[----:B------:R0:W2:Y:S01]  /*0270*/  SYNCS.EXCH.64 URZ, [UR8+0x70], UR6 ;  /* 0x00007006083f75b2 */ /* 0x0000a20008000100 */
[----:B------:R0:W3:Y:S01]  /*0280*/  SYNCS.EXCH.64 URZ, [UR8+0x8], UR4 ;  /* 0x00000804083f75b2 */ /* 0x0000e20008000100 */
[----:B------:R0:W4:Y:S01]  /*0290*/  SYNCS.EXCH.64 URZ, [UR8+0x78], UR6 ;  /* 0x00007806083f75b2 */ /* 0x0001220008000100 */
[----:B------:R0:W0:Y:S01]  /*02a0*/  SYNCS.EXCH.64 URZ, [UR8+0x10], UR4 ;  /* 0x00001004083f75b2 */ /* 0x0000220008000100 */
        /* <DEDUP_REMOVED lines=23> */
[----:B-1234-:R-:W-:Y:S01]  /*0420*/  NOP ;  /* 0x0000000000007918 */ /* 0x01efe20000000000 */
.L_x_3:
[----:B0-----:R-:W-:Y:S05]  /*0430*/  BSYNC B0 ;  /* 0x0000000000007941 */ /* 0x001fea0003800000 */
.L_x_2:
[----:B------:R-:W0:Y:S01]  /*0440*/  SHFL.IDX PT, R6, R0, RZ, 0x1f ;  /* 0x00001fff00067589 */ /* 0x000e2200000e0000 */
[----:B------:R-:W-:Y:S01]  /*0450*/  ELECT P0, URZ, PT ;  /* 0x00000000003f782f */ /* 0x000fe20003800000 */
[----:B------:R-:W-:Y:S01]  /*0460*/  NOP ;  /* 0x0000000000007918 */ /* 0x000fe20000000000 */
[----:B------:R-:W-:Y:S01]  /*0470*/  ELECT P1, URZ, PT ;  /* 0x00000000003f782f */ /* 0x000fe20003820000 */
[----:B------:R-:W1:Y:S01]  /*0480*/  SHFL.IDX PT, R3, R0, RZ, 0x1f ;  /* 0x00001fff00037589 */ /* 0x000e6200000e0000 */
[----:B------:R-:W-:Y:S01]  /*0490*/  UMOV UR4, 0x20 ;  /* 0x0000002000047882 */ /* 0x000fe20000000000 */
[----:B------:R-:W-:Y:S01]  /*04a0*/  UMOV UR11, 0x80 ;  /* 0x00000080000b7882 */ /* 0x000fe20000000000 */
[----:B------:R-:W-:Y:S01]  /*04b0*/  NOP ;  /* 0x0000000000007918 */ /* 0x000fe20000000000 */
[C---:B------:R-:W-:Y:S01]  /*04c0*/  VIADD R33, R8.reuse, 0xffffffff ;  /* 0xffffffff08217836 */ /* 0x040fe20000000000 */
[----:B------:R-:W2:Y:S01]  /*04d0*/  SHFL.IDX PT, R5, R5, RZ, 0x1f ;  /* 0x00001fff05057589 */ /* 0x000ea200000e0000 */
[----:B------:R-:W-:Y:S01]  /*04e0*/  ULDC.64 UR36, c[0x0][0x208] ;  /* 0x0000820000247ab9 */ /* 0x000fe20000000a00 */
[----:B------:R-:W-:-:S02]  /*04f0*/  ISETP.NE.AND P2, PT, R8, RZ, PT ;  /* 0x000000ff0800720c */ /* 0x000fc40003f45270 */
[----:B------:R-:W-:Y:S02]  /*0500*/  ISETP.GE.U32.AND P3, PT, R33, 0x2, PT ;  /* 0x000000022100780c */ /* 0x000fe40003f66070 */
[----:B0-----:R-:W-:Y:S02]  /*0510*/  ISETP.NE.OR P0, PT, R6, RZ, !P0 ;  /* 0x000000ff0600720c */ /* 0x001fe40004705670 */
[----:B-1----:R-:W-:Y:S02]  /*0520*/  ISETP.NE.OR P1, PT, R3, RZ, !P1 ;  /* 0x000000ff0300720c */ /* 0x002fe40004f25670 */
[----:B------:R-:W-:-:S04]  /*0530*/  SHF.R.S32.HI R3, RZ, 0x1f, R2 ;  /* 0x0000001fff037819 */ /* 0x000fc80000011402 */
[----:B------:R-:W-:-:S05]  /*0540*/  LEA.HI R3, R3, R2, RZ, 0x2 ;  /* 0x0000000203037211 */ /* 0x000fca00078f10ff */
[----:B------:R-:W-:Y:S01]  /*0550*/  VOTEU.ALL UP0, P0 ;  /* 0x00000000003f7886 */ /* 0x000fe20000000000 */
[----:B------:R-:W-:Y:S01]  /*0560*/  LOP3.LUT R3, R3, 0xfffffffc, RZ, 0xc0, !PT ;  /* 0xfffffffc03037812 */ /* 0x000fe200078ec0ff */
[----:B------:R-:W-:-:S03]  /*0570*/  VOTEU.ALL UP1, P1 ;  /* 0x00000000003f7886 */ /* 0x000fc60000820000 */
[----:B------:R-:W0:Y:S01]  /*0580*/  @!UP0 S2UR UR7, SR_CgaCtaId ;  /* 0x00000000000789c3 */ /* 0x000e220000008800 */
[----:B------:R-:W-:Y:S01]  /*0590*/  @!UP0 UMOV UR6, 0x400 ;  /* 0x0000040000068882 */ /* 0x000fe20000000000 */
[----:B------:R-:W-:-:S04]  /*05a0*/  @!UP0 UIADD3 UR4, -UR4, 0x100000, URZ ;  /* 0x0010000004048890 */ /* 0x000fc8000fffe13f */
[----:B------:R-:W-:Y:S02]  /*05b0*/  @!UP0 USHF.L.U32 UR5, UR4, 0xb, URZ ;  /* 0x0000000b04058899 */ /* 0x000fe4000800063f */
[----:B------:R-:W-:Y:S01]  /*05c0*/  @!UP0 USHF.L.U32 UR4, UR4, 0x1, URZ ;  /* 0x0000000104048899 */ /* 0x000fe2000800063f */
[----:B------:R-:W-:Y:S01]  /*05d0*/  IMAD.IADD R0, R2, 0x1, -R3 ;  /* 0x0000000102007824 */ /* 0x000fe200078e0a03 */
[----:B------:R-:W-:Y:S01]  /*05e0*/  @!UP1 UMOV UR9, 0x400 ;  /* 0x0000040000099882 */ /* 0x000fe20000000000 */
[----:B------:R-:W-:Y:S01]  /*05f0*/  VOTEU.ALL UP2, P1 ;  /* 0x00000000003f7886 */ /* 0x000fe20000840000 */
[----:B------:R-:W-:Y:S01]  /*0600*/  VOTEU.ALL UP3, P1 ;  /* 0x00000000003f7886 */ /* 0x000fe20000860000 */
[----:B------:R-:W-:Y:S01]  /*0610*/  VOTEU.ALL UP4, P1 ;  /* 0x00000000003f7886 */ /* 0x000fe20000880000 */
[----:B------:R-:W1:Y:S01]  /*0620*/  @!UP1 S2UR UR10, SR_CgaCtaId ;  /* 0x00000000000a99c3 */ /* 0x000e620000008800 */
[----:B------:R-:W-:Y:S01]  /*0630*/  VOTEU.ALL UP5, P1 ;  /* 0x00000000003f7886 */ /* 0x000fe200008a0000 */
[----:B------:R-:W-:-:S04]  /*0640*/  SHF.R.S32.HI R3, RZ, 0x1f, R4 ;  /* 0x0000001fff037819 */ /* 0x000fc80000011404 */
[----:B------:R-:W-:-:S04]  /*0650*/  LEA.HI R3, R3, R4, RZ, 0x7 ;  /* 0x0000000403037211 */ /* 0x000fc800078f38ff */
[----:B------:R-:W-:-:S05]  /*0660*/  LOP3.LUT R3, R3, 0xffffff80, RZ, 0xc0, !PT ;  /* 0xffffff8003037812 */ /* 0x000fca00078ec0ff */
[----:B------:R-:W-:Y:S01]  /*0670*/  IMAD.IADD R3, R4, 0x1, -R3 ;  /* 0x0000000104037824 */ /* 0x000fe200078e0a03 */
[----:B0-----:R-:W-:Y:S02]  /*0680*/  @!UP0 ULEA UR8, UR7, UR6, 0x18 ;  /* 0x0000000607088291 */ /* 0x001fe4000f8ec03f */
[----:B------:R-:W-:-:S04]  /*0690*/  @!UP1 UIADD3 UR6, -UR11, 0x100000, URZ ;  /* 0x001000000b069890 */ /* 0x000fc8000fffe13f */
[----:B------:R-:W-:Y:S02]  /*06a0*/  @!UP1 USHF.L.U32 UR7, UR6, 0xb, URZ ;  /* 0x0000000b06079899 */ /* 0x000fe4000800063f */
[----:B------:R-:W-:Y:S01]  /*06b0*/  @!UP1 USHF.L.U32 UR6, UR6, 0x1, URZ ;  /* 0x0000000106069899 */ /* 0x000fe2000800063f */
[----:B------:R-:W-:Y:S01]  /*06c0*/  VOTEU.ALL UP0, P0 ;  /* 0x00000000003f7886 */ /* 0x000fe20000000000 */
[----:B-1----:R-:W-:Y:S01]  /*06d0*/  @!UP1 ULEA UR9, UR10, UR9, 0x18 ;  /* 0x000000090a099291 */ /* 0x002fe2000f8ec03f */
[----:B------:R-:W-:Y:S02]  /*06e0*/  VOTEU.ALL UP1, P0 ;  /* 0x00000000003f7886 */ /* 0x000fe40000020000 */
[----:B------:R-:W-:Y:S01]  /*06f0*/  ULDC.64 UR10, c[0x0][0x598] ;  /* 0x00016600000a7ab9 */ /* 0x000fe20000000a00 */
[----:B------:R-:W-:Y:S01]  /*0700*/  ISETP.NE.AND P0, PT, R0, 0x3, PT ;  /* 0x000000030000780c */ /* 0x000fe20003f05270 */
[----:B------:R-:W0:Y:S02]  /*0710*/  FENCE.VIEW.ASYNC.S ;  /* 0x00000000000073c6 */ /* 0x000e240000000000 */
[----:B0-----:R0:W1:Y:S01]  /*0720*/  @!UP0 SYNCS.EXCH.64 URZ, [UR8+0x110], UR4 ;  /* 0x00011004083f85b2 */ /* 0x0010620008000100 */
[----:B------:R-:W-:-:S02]  /*0730*/  ISETP.NE.U32.AND P1, PT, RZ, UR10, PT ;  /* 0x0000000aff007c0c */ /* 0x000fc4000bf25070 */
[----:B------:R-:W-:Y:S02]  /*0740*/  ISETP.EQ.OR P0, PT, R0, RZ, !P0 ;  /* 0x000000ff0000720c */ /* 0x000fe40004702670 */
[----:B------:R-:W-:Y:S02]  /*0750*/  ISETP.NE.AND.EX P1, PT, RZ, UR11, PT, P1 ;  /* 0x0000000bff007c0c */ /* 0x000fe4000bf25310 */
[----:B------:R-:W-:-:S04]  /*0760*/  ISETP.EQ.AND P0, PT, R8, RZ, P0 ;  /* 0x000000ff0800720c */ /* 0x000fc80000702270 */
[----:B------:R-:W-:-:S04]  /*0770*/  SEL R16, RZ, 0x1, !P0 ;  /* 0x00000001ff107807 */ /* 0x000fc80004000000 */
[----:B------:R-:W-:Y:S01]  /*0780*/  SEL R16, R16, 0x2, P3 ;  /* 0x0000000210107807 */ /* 0x000fe20001800000 */
[----:B------:R0:W1:Y:S01]  /*0790*/  @!UP1 SYNCS.EXCH.64 URZ, [UR8+0x118], UR4 ;  /* 0x00011804083f95b2 */ /* 0x0000620008000100 */
[----:B------:R-:W-:Y:S01]  /*07a0*/  NOP ;  /* 0x0000000000007918 */ /* 0x000fe20000000000 */
[----:B------:R0:W1:Y:S01]  /*07b0*/  @!UP2 SYNCS.EXCH.64 URZ, [UR9+0xf0], UR6 ;  /* 0x0000f006093fa5b2 */ /* 0x0000620008000100 */
[----:B------:R0:W1:Y:S01]  /*07c0*/  @!UP3 SYNCS.EXCH.64 URZ, [UR9+0xf8], UR6 ;  /* 0x0000f806093fb5b2 */ /* 0x0000620008000100 */
[----:B------:R0:W1:Y:S01]  /*07d0*/  @!UP4 SYNCS.EXCH.64 URZ, [UR9+0x100], UR6 ;  /* 0x00010006093fc5b2 */ /* 0x0000620008000100 */
[----:B------:R0:W1:Y:S01]  /*07e0*/  @!UP5 SYNCS.EXCH.64 URZ, [UR9+0x108], UR6 ;  /* 0x00010806093fd5b2 */ /* 0x0000620008000100 */
[----:B------:R-:W-:Y:S01]  /*07f0*/  NOP ;  /* 0x0000000000007918 */ /* 0x000fe20000000000 */
[----:B-1----:R-:W-:Y:S06]  /*0800*/  BAR.SYNC.DEFER_BLOCKING 0x0 ;  /* 0x0000000000007b1d */ /* 0x002fec0000010000 */
[----:B0-2---:R-:W-:Y:S05]  /*0810*/  @!P1 BRA `(.L_x_4) ;  /* 0x00000000001c9947 */ /* 0x005fea0003800000 */
[----:B------:R-:W0:Y:S02]  /*0820*/  LDC.64 R6, c[0x0][0x598] ;  /* 0x00016600ff067b82 */ /* 0x000e240000000a00 */
[----:B0-----:R-:W2:Y:S02]  /*0830*/  LDG.E.64 R6, desc[UR36][R6.64] ;  /* 0x0000002406067981 */ /* 0x001ea4000c1e1b00 */
[----:B--2---:R-:W-:-:S04]  /*0840*/  ISETP.NE.U32.AND P0, PT, R6, RZ, PT ;  /* 0x000000ff0600720c */ /* 0x004fc80003f05070 */
[----:B------:R-:W-:-:S13]  /*0850*/  ISETP.NE.AND.EX P0, PT, R7, RZ, PT, P0 ;  /* 0x000000ff0700720c */ /* 0x000fda0003f05300 */
[----:B------:R-:W-:Y:S05]  /*0860*/  @!P0 BRA `(.L_x_4) ;  /* 0x0000000000088947 */ /* 0x000fea0003800000 */
[----:B------:R1:W5:Y:S01]  /*0870*/  LD.E R56, desc[UR36][R6.64] ;  /* 0x0000002406387980 */ /* 0x000362000c101900 */
[----:B------:R-:W-:Y:S05]  /*0880*/  BRA `(.L_x_5) ;  /* 0x0000000000247947 */ /* 0x000fea0003800000 */
.L_x_4:
[----:B------:R-:W-:Y:S02]  /*0890*/  ULDC.64 UR4, c[0x0][0x588] ;  /* 0x0001620000047ab9 */ /* 0x000fe40000000a00 */
[----:B------:R-:W-:-:S04]  /*08a0*/  ISETP.NE.U32.AND P0, PT, RZ, UR4, PT ;  /* 0x00000004ff007c0c */ /* 0x000fc8000bf05070 */
[----:B------:R-:W-:-:S13]  /*08b0*/  ISETP.NE.AND.EX P0, PT, RZ, UR5, PT, P0 ;  /* 0x00000005ff007c0c */ /* 0x000fda000bf05300 */
[----:B------:R-:W-:Y:S05]  /*08c0*/  @!P0 BRA `(.L_x_6) ;  /* 0x00000000000c8947 */ /* 0x000fea0003800000 */
[----:B------:R-:W0:Y:S02]  /*08d0*/  LDC.64 R56, c[0x0][0x588] ;  /* 0x00016200ff387b82 */ /* 0x000e240000000a00 */
[----:B0-----:R0:W5:Y:S01]  /*08e0*/  LDG.E R56, desc[UR36][R56.64] ;  /* 0x0000002438387981 */ /* 0x001162000c1e1900 */
[----:B------:R-:W-:Y:S05]  /*08f0*/  BRA `(.L_x_5) ;  /* 0x0000000000087947 */ /* 0x000fea0003800000 */
.L_x_6:
[----:B------:R-:W-:Y:S02]  /*0900*/  ULDC UR4, c[0x0][0x580] ;  /* 0x0001600000047ab9 */ /* 0x000fe40000000800 */
[----:B------:R-:W-:-:S07]  /*0910*/  IMAD.U32 R56, RZ, RZ, UR4 ;  /* 0x00000004ff387e24 */ /* 0x000fce000f8e00ff */
.L_x_5:
[----:B------:R-:W-:Y:S02]  /*0920*/  ULDC.64 UR4, c[0x0][0x5a0] ;  /* 0x0001680000047ab9 */ /* 0x000fe40000000a00 */
[----:B------:R-:W-:-:S04]  /*0930*/  ISETP.NE.U32.AND P0, PT, RZ, UR4, PT ;  /* 0x00000004ff007c0c */ /* 0x000fc8000bf05070 */
[----:B------:R-:W-:-:S13]  /*0940*/  ISETP.NE.AND.EX P0, PT, RZ, UR5, PT, P0 ;  /* 0x00000005ff007c0c */ /* 0x000fda000bf05300 */
[----:B------:R-:W-:Y:S05]  /*0950*/  @!P0 BRA `(.L_x_7) ;  /* 0x00000000001c8947 */ /* 0x000fea0003800000 */
[----:B-1----:R-:W1:Y:S02]  /*0960*/  LDC.64 R6, c[0x0][0x5a0] ;  /* 0x00016800ff067b82 */ /* 0x002e640000000a00 */
[----:B-1----:R-:W2:Y:S02]  /*0970*/  LDG.E.64 R6, desc[UR36][R6.64] ;  /* 0x0000002406067981 */ /* 0x002ea4000c1e1b00 */
[----:B--2---:R-:W-:-:S04]  /*0980*/  ISETP.NE.U32.AND P0, PT, R6, RZ, PT ;  /* 0x000000ff0600720c */ /* 0x004fc80003f05070 */
[----:B------:R-:W-:-:S13]  /*0990*/  ISETP.NE.AND.EX P0, PT, R7, RZ, PT, P0 ;  /* 0x000000ff0700720c */ /* 0x000fda0003f05300 */
[----:B------:R-:W-:Y:S05]  /*09a0*/  @!P0 BRA `(.L_x_7) ;  /* 0x0000000000088947 */ /* 0x000fea0003800000 */
[----:B0-----:R2:W5:Y:S01]  /*09b0*/  LD.E R57, desc[UR36][R6.64] ;  /* 0x0000002406397980 */ /* 0x001562000c101900 */
[----:B------:R-:W-:Y:S05]  /*09c0*/  BRA `(.L_x_8) ;  /* 0x0000000000247947 */ /* 0x000fea0003800000 */
.L_x_7:
[----:B------:R-:W-:Y:S02]  /*09d0*/  ULDC.64 UR4, c[0x0][0x590] ;  /* 0x0001640000047ab9 */ /* 0x000fe40000000a00 */
[----:B------:R-:W-:-:S04]  /*09e0*/  ISETP.NE.U32.AND P0, PT, RZ, UR4, PT ;  /* 0x00000004ff007c0c */ /* 0x000fc8000bf05070 */
[----:B------:R-:W-:-:S13]  /*09f0*/  ISETP.NE.AND.EX P0, PT, RZ, UR5, PT, P0 ;  /* 0x00000005ff007c0c */ /* 0x000fda000bf05300 */
[----:B------:R-:W-:Y:S05]  /*0a00*/  @!P0 BRA `(.L_x_9) ;  /* 0x00000000000c8947 */ /* 0x000fea0003800000 */
[----:B-1----:R-:W0:Y:S02]  /*0a10*/  LDC.64 R6, c[0x0][0x590] ;  /* 0x00016400ff067b82 */ /* 0x002e240000000a00 */
[----:B0-----:R0:W5:Y:S01]  /*0a20*/  LDG.E R57, desc[UR36][R6.64] ;  /* 0x0000002406397981 */ /* 0x001162000c1e1900 */
[----:B------:R-:W-:Y:S05]  /*0a30*/  BRA `(.L_x_8) ;  /* 0x0000000000087947 */ /* 0x000fea0003800000 */
.L_x_9:
[----:B------:R-:W-:Y:S02]  /*0a40*/  ULDC UR4, c[0x0][0x584] ;  /* 0x0001610000047ab9 */ /* 0x000fe40000000800 */
[----:B0-----:R-:W-:-:S07]  /*0a50*/  IMAD.U32 R57, RZ, RZ, UR4 ;  /* 0x00000004ff397e24 */ /* 0x001fce000f8e00ff */
.L_x_8:
[----:B------:R-:W3:Y:S01]  /*0a60*/  LDC R2, c[0x0][0x65c] ;  /* 0x00019700ff027b82 */ /* 0x000ee20000000800 */
[----:B------:R-:W4:Y:S01]  /*0a70*/  S2R R14, SR_CTAID.Y ;  /* 0x00000000000e7919 */ /* 0x000f220000002600 */
[----:B------:R-:W-:Y:S01]  /*0a80*/  ULDC UR6, c[0x0][0x28c] ;  /* 0x0000a30000067ab9 */ /* 0x000fe20000000800 */
[----:B------:R-:W-:Y:S01]  /*0a90*/  ISETP.NE.AND P0, PT, R8, 0x2, PT ;  /* 0x000000020800780c */ /* 0x000fe20003f05270 */
[----:B------:R-:W-:Y:S01]  /*0aa0*/  UIADD3 UR6, UR6, 0x3f, URZ ;  /* 0x0000003f06067890 */ /* 0x000fe2000fffe03f */
[----:B012---:R-:W0:Y:S01]  /*0ab0*/  S2R R6, SR_CTAID.X ;  /* 0x0000000000067919 */ /* 0x007e220000002500 */
[----:B------:R-:W-:Y:S01]  /*0ac0*/  IMAD.MOV.U32 R7, RZ, RZ, RZ ;  /* 0x000000ffff077224 */ /* 0x000fe200078e00ff */
[----:B------:R-:W-:Y:S01]  /*0ad0*/  UMOV UR38, URZ ;  /* 0x0000003f00267c82 */ /* 0x000fe20008000000 */
[----:B------:R-:W-:Y:S01]  /*0ae0*/  USHF.R.S32.HI UR7, URZ, 0x1f, UR6 ;  /* 0x0000001f3f077899 */ /* 0x000fe20008011406 */
[----:B------:R-:W-:Y:S01]  /*0af0*/  UMOV UR39, URZ ;  /* 0x0000003f00277c82 */ /* 0x000fe20008000000 */
[----:B------:R-:W-:-:S02]  /*0b00*/  ULDC.64 UR8, c[0x0][0x650] ;  /* 0x0001940000087ab9 */ /* 0x000fc40000000a00 */
[----:B------:R-:W-:-:S04]  /*0b10*/  ULEA.HI UR7, UR7, UR6, URZ, 0x6 ;  /* 0x0000000607077291 */ /* 0x000fc8000f8f303f */
[----:B------:R-:W-:Y:S01]  /*0b20*/  USHF.R.S32.HI UR40, URZ, 0x6, UR7 ;  /* 0x000000063f287899 */ /* 0x000fe20008011407 */
[----:B---3--:R-:W-:-:S13]  /*0b30*/  ISETP.NE.AND P1, PT, R2, 0x1, PT ;  /* 0x000000010200780c */ /* 0x008fda0003f25270 */
[----:B------:R-:W0:Y:S01]  /*0b40*/  @P1 LDC R19, c[0x0][0x10] ;  /* 0x00000400ff131b82 */ /* 0x000e220000000800 */
[----:B----4-:R-:W-:Y:S02]  /*0b50*/  @P1 IMAD.MOV.U32 R8, RZ, RZ, R14 ;  /* 0x000000ffff081224 */ /* 0x010fe400078e000e */
[----:B------:R-:W-:Y:S02]  /*0b60*/  @P1 IMAD.MOV.U32 R9, RZ, RZ, RZ ;  /* 0x000000ffff091224 */ /* 0x000fe400078e00ff */
[----:B------:R-:W-:-:S03]  /*0b70*/  @P1 IMAD.MOV.U32 R17, RZ, RZ, RZ ;  /* 0x000000ffff111224 */ /* 0x000fc600078e00ff */
[----:B------:R-:W1:Y:S01]  /*0b80*/  @!P1 LDC R11, c[0x0][0xc] ;  /* 0x00000300ff0b9b82 */ /* 0x000e620000000800 */
[----:B------:R-:W-:Y:S01]  /*0b90*/  ULDC UR4, c[0x0][0xc] ;  /* 0x0000030000047ab9 */ /* 0x000fe20000000800 */
[----:B------:R-:W-:Y:S02]  /*0ba0*/  ULDC UR5, c[0x0][0x10] ;  /* 0x0000040000057ab9 */ /* 0x000fe40000000800 */
[----:B------:R-:W-:-:S04]  /*0bb0*/  UIMAD.WIDE.U32 UR4, UR4, UR5, URZ ;  /* 0x00000005040472a5 */ /* 0x000fc8000f8e003f */
[----:B------:R-:W2:Y:S01]  /*0bc0*/  LDC R2, c[0x0][0x14] ;  /* 0x00000500ff027b82 */ /* 0x000ea20000000800 */
[----:B0-----:R-:W-:-:S04]  /*0bd0*/  @P1 IMAD.WIDE.U32 R18, R6, R19, R8 ;  /* 0x0000001306121225 */ /* 0x001fc800078e0008 */
[----:B------:R-:W-:Y:S02]  /*0be0*/  @P1 IMAD.IADD R17, R19, 0x1, R17 ;  /* 0x0000000113111824 */ /* 0x000fe400078e0211 */
[----:B-1----:R-:W-:-:S04]  /*0bf0*/  @!P1 IMAD.WIDE.U32 R8, R11, R14, R6 ;  /* 0x0000000e0b089225 */ /* 0x002fc800078e0006 */
[----:B------:R-:W-:Y:S02]  /*0c00*/  @!P1 IMAD.MOV.U32 R18, RZ, RZ, R8 ;  /* 0x000000ffff129224 */ /* 0x000fe400078e0008 */
[----:B------:R-:W-:Y:S02]  /*0c10*/  @!P1 IMAD.MOV.U32 R17, RZ, RZ, R9 ;  /* 0x000000ffff119224 */ /* 0x000fe400078e0009 */
[----:B--2---:R-:W-:-:S04]  /*0c20*/  IMAD.WIDE.U32 R12, R2, UR4, RZ ;  /* 0x00000004020c7c25 */ /* 0x004fc8000f8e00ff */
[----:B------:R-:W-:Y:S01]  /*0c30*/  IMAD R23, R2, UR5, RZ ;  /* 0x0000000502177c24 */ /* 0x000fe2000f8e02ff */
[----:B------:R0:W-:Y:S03]  /*0c40*/  STL.64 [R1], R12 ;  /* 0x0000000c01007387 */ /* 0x0001e60000100a00 */
[----:B------:R-:W-:Y:S01]  /*0c50*/  IMAD.IADD R23, R13, 0x1, R23 ;  /* 0x000000010d177824 */ /* 0x000fe200078e0217 */
[----:B------:R-:W-:Y:S06]  /*0c60*/  @P0 BRA `(.L_x_10) ;  /* 0x0000000000240947 */ /* 0x000fec0003800000 */
[----:B------:R-:W-:Y:S01]  /*0c70*/  USHF.R.U32.HI UR4, URZ, 0x1, UR40 ;  /* 0x000000013f047899 */ /* 0x000fe20008011628 */
[----:B------:R-:W-:Y:S01]  /*0c80*/  IADD3 R18, P0, R18, R12, RZ ;  /* 0x0000000c12127210 */ /* 0x000fe20007f1e0ff */
[----:B------:R-:W-:Y:S02]  /*0c90*/  UISETP.GE.U32.AND UP0, UPT, UR40, 0xe, UPT ;  /* 0x0000000e2800788c */ /* 0x000fe4000bf06070 */
[----:B------:R-:W-:Y:S02]  /*0ca0*/  UIMAD.WIDE.U32 UR4, UR4, -0x6db6db6d, URZ ;  /* 0x92492493040478a5 */ /* 0x000fe4000f8e003f */
[----:B------:R-:W-:Y:S01]  /*0cb0*/  IMAD.X R17, R23, 0x1, R17, P0 ;  /* 0x0000000117117824 */ /* 0x000fe200000e0611 */
[----:B------:R-:W-:Y:S01]  /*0cc0*/  UMOV UR39, URZ ;  /* 0x0000003f00277c82 */ /* 0x000fe20008000000 */
[----:B------:R-:W-:-:S04]  /*0cd0*/  USHF.R.U32.HI UR4, URZ, 0x2, UR5 ;  /* 0x000000023f047899 */ /* 0x000fc80008011605 */
[----:B------:R-:W-:Y:S02]  /*0ce0*/  UIMAD UR38, UR4, -0xe, UR40 ;  /* 0xfffffff2042678a4 */ /* 0x000fe4000f8e0228 */
[----:B------:R-:W-:-:S12]  /*0cf0*/  @UP0 ULOP3.LUT UR39, UR4, 0x1, URZ, 0xc0, !UPT ;  /* 0x0000000104270892 */ /* 0x000fd8000f8ec03f */
.L_x_10:
[----:B------:R-:W-:Y:S01]  /*0d00*/  ISETP.GE.U32.AND P0, PT, R18, UR8, PT ;  /* 0x0000000812007c0c */ /* 0x000fe2000bf06070 */
[----:B------:R-:W-:Y:S01]  /*0d10*/  IMAD.MOV.U32 R19, RZ, RZ, -0x1 ;  /* 0xffffffffff137424 */ /* 0x000fe200078e00ff */
[----:B------:R-:W-:Y:S01]  /*0d20*/  PRMT R8, RZ, 0x7610, R8 ;  /* 0x00007610ff087816 */ /* 0x000fe20000000008 */
[----:B------:R-:W-:Y:S01]  /*0d30*/  IMAD.MOV.U32 R22, RZ, RZ, -0x1 ;  /* 0xffffffffff167424 */ /* 0x000fe200078e00ff */
[----:B------:R-:W-:Y:S01]  /*0d40*/  ISETP.GE.U32.AND.EX P0, PT, R17, UR9, PT, P0 ;  /* 0x0000000911007c0c */ /* 0x000fe2000bf06100 */
[----:B------:R-:W-:-:S12]  /*0d50*/  IMAD.MOV.U32 R2, RZ, RZ, -0x1 ;  /* 0xffffffffff027424 */ /* 0x000fd800078e00ff */
[----:B------:R-:W-:Y:S05]  /*0d60*/  @P0 BRA `(.L_x_11) ;  /* 0x00000004005c0947 */ /* 0x000fea0003800000 */
[----:B------:R-:W1:Y:S01]  /*0d70*/  LDC.64 R20, c[0x0][0x628] ;  /* 0x00018a00ff147b82 */ /* 0x000e620000000a00 */
[----:B------:R-:W-:Y:S02]  /*0d80*/  IMAD.MOV.U32 R8, RZ, RZ, R18 ;  /* 0x000000ffff087224 */ /* 0x000fe400078e0012 */
[----:B------:R-:W-:-:S05]  /*0d90*/  IMAD.MOV.U32 R9, RZ, RZ, R17 ;  /* 0x000000ffff097224 */ /* 0x000fca00078e0011 */
[----:B------:R-:W2:Y:S08]  /*0da0*/  LDC R2, c[0x0][0x630] ;  /* 0x00018c00ff027b82 */ /* 0x000eb00000000800 */
[----:B------:R-:W3:Y:S01]  /*0db0*/  LDC.64 R24, c[0x0][0x620] ;  /* 0x00018800ff187b82 */ /* 0x000ee20000000a00 */
[----:B-1----:R-:W-:-:S04]  /*0dc0*/  ISETP.NE.U32.AND P0, PT, R20, RZ, PT ;  /* 0x000000ff1400720c */ /* 0x002fc80003f05070 */
[----:B------:R-:W-:-:S13]  /*0dd0*/  ISETP.NE.AND.EX P0, PT, R21, RZ, PT, P0 ;  /* 0x000000ff1500720c */ /* 0x000fda0003f05300 */
[----:B--23--:R-:W-:Y:S05]  /*0de0*/  @!P0 BRA `(.L_x_12) ;  /* 0x0000000000288947 */ /* 0x00cfea0003800000 */
[----:B0-----:R-:W0:Y:S02]  /*0df0*/  LDC R13, c[0x0][0x634] ;  /* 0x00018d00ff0d7b82 */ /* 0x001e240000000800 */
[----:B0-----:R-:W-:-:S05]  /*0e00*/  IADD3 R13, P0, R18, R13, RZ ;  /* 0x0000000d120d7210 */ /* 0x001fca0007f1e0ff */
[----:B------:R-:W-:-:S04]  /*0e10*/  IMAD.X R15, RZ, RZ, R17, P0 ;  /* 0x000000ffff0f7224 */ /* 0x000fc800000e0611 */
[----:B------:R-:W-:-:S04]  /*0e20*/  IMAD.WIDE.U32 R8, R15, R20, RZ ;  /* 0x000000140f087225 */ /* 0x000fc800078e00ff */
[----:B------:R-:W-:-:S04]  /*0e30*/  IMAD.WIDE.U32 R10, P0, R13, R21, R8 ;  /* 0x000000150d0a7225 */ /* 0x000fc80007800008 */
[----:B------:R-:W-:-:S04]  /*0e40*/  IMAD.WIDE.U32 R8, R13, R20, RZ ;  /* 0x000000140d087225 */ /* 0x000fc800078e00ff */
[----:B------:R-:W-:Y:S01]  /*0e50*/  IMAD.X R13, RZ, RZ, RZ, P0 ;  /* 0x000000ffff0d7224 */ /* 0x000fe200000e06ff */
[----:B------:R-:W-:Y:S01]  /*0e60*/  IADD3 RZ, P0, R9, R10, RZ ;  /* 0x0000000a09ff7210 */ /* 0x000fe20007f1e0ff */
[----:B------:R-:W-:-:S04]  /*0e70*/  IMAD.MOV.U32 R12, RZ, RZ, R11 ;  /* 0x000000ffff0c7224 */ /* 0x000fc800078e000b */
[----:B------:R-:W-:-:S08]  /*0e80*/  IMAD.WIDE.U32.X R8, R15, R21, R12, P0 ;  /* 0x000000150f087225 */ /* 0x000fd000000e040c */
.L_x_12:
[-CC-:B------:R-:W-:Y:S01]  /*0e90*/  SHF.R.U64 R31, R8, R2.reuse, R9.reuse ;  /* 0x00000002081f7219 */ /* 0x180fe20000001209 */
[----:B0-----:R-:W0:Y:S01]  /*0ea0*/  LDC R12, c[0x0][0x618] ;  /* 0x00018600ff0c7b82 */ /* 0x001e220000000800 */
[----:B------:R-:W-:Y:S01]  /*0eb0*/  SHF.R.U32.HI R7, RZ, R2, R9 ;  /* 0x00000002ff077219 */ /* 0x000fe20000011609 */
[----:B------:R-:W-:Y:S01]  /*0ec0*/  ULDC UR4, c[0x0][0x150] ;  /* 0x0000540000047ab9 */ /* 0x000fe20000000800 */
[----:B------:R-:W-:Y:S01]  /*0ed0*/  IADD3 R11, P0, RZ, -R31, RZ ;  /* 0x8000001fff0b7210 */ /* 0x000fe20007f1e0ff */
[----:B------:R-:W-:Y:S01]  /*0ee0*/  IMAD.MOV.U32 R19, RZ, RZ, R17 ;  /* 0x000000ffff137224 */ /* 0x000fe200078e0011 */
[----:B------:R-:W-:-:S03]  /*0ef0*/  I2FP.F32.U32 R2, R6 ;  /* 0x0000000600027245 */ /* 0x000fc60000201000 */
[----:B------:R-:W1:Y:S01]  /*0f00*/  LDC.64 R26, c[0x0][0x640] ;  /* 0x00019000ff1a7b82 */ /* 0x000e620000000a00 */
[----:B------:R-:W-:Y:S02]  /*0f10*/  IMAD.X R13, RZ, RZ, ~R7, P0 ;  /* 0x000000ffff0d7224 */ /* 0x000fe400000e0e07 */
[----:B------:R-:W-:Y:S01]  /*0f20*/  FMUL R2, R2, UR4 ;  /* 0x0000000402027c20 */ /* 0x000fe20008400000 */
[----:B------:R-:W-:Y:S01]  /*0f30*/  IMAD.WIDE.U32 R8, R11, R24, R18 ;  /* 0x000000180b087225 */ /* 0x000fe200078e0012 */
[----:B------:R-:W-:-:S03]  /*0f40*/  ULDC UR4, c[0x0][0x154] ;  /* 0x0000550000047ab9 */ /* 0x000fc60000000800 */
[----:B------:R-:W-:Y:S01]  /*0f50*/  IMAD R10, R13, R24, RZ ;  /* 0x000000180d0a7224 */ /* 0x000fe200078e02ff */
[----:B------:R-:W2:Y:S01]  /*0f60*/  LDC R7, c[0x0][0x144] ;  /* 0x00005100ff077b82 */ /* 0x000ea20000000800 */
[----:B------:R-:W3:Y:S02]  /*0f70*/  F2I.U32.TRUNC.NTZ R2, R2 ;  /* 0x0000000200027305 */ /* 0x000ee4000020f000 */
[----:B------:R-:W-:-:S04]  /*0f80*/  IMAD R11, R11, R25, R10 ;  /* 0x000000190b0b7224 */ /* 0x000fc800078e020a */
[----:B------:R-:W-:Y:S01]  /*0f90*/  IMAD.IADD R9, R9, 0x1, R11 ;  /* 0x0000000109097824 */ /* 0x000fe200078e020b */
[----:B------:R-:W4:Y:S01]  /*0fa0*/  LDC R22, c[0x0][0x608] ;  /* 0x00018200ff167b82 */ /* 0x000f220000000800 */
[----:B------:R-:W-:-:S03]  /*0fb0*/  IMAD.MOV.U32 R11, RZ, RZ, -0x1 ;  /* 0xffffffffff0b7424 */ /* 0x000fc600078e00ff */
[--C-:B0-----:R-:W-:Y:S02]  /*0fc0*/  SHF.R.U64 R20, R8, R12, R9.reuse ;  /* 0x0000000c08147219 */ /* 0x101fe40000001209 */
[----:B------:R-:W-:Y:S02]  /*0fd0*/  I2FP.F32.U32 R8, R14 ;  /* 0x0000000e00087245 */ /* 0x000fe40000201000 */
[----:B------:R-:W0:Y:S01]  /*0fe0*/  LDC R24, c[0x0][0x658] ;  /* 0x00019600ff187b82 */ /* 0x000e220000000800 */
[----:B-1----:R-:W-:Y:S01]  /*0ff0*/  ISETP.NE.U32.AND P0, PT, R26, RZ, PT ;  /* 0x000000ff1a00720c */ /* 0x002fe20003f05070 */
[----:B---3--:R-:W-:Y:S02]  /*1000*/  IMAD.MOV R10, RZ, RZ, -R2 ;  /* 0x000000ffff0a7224 */ /* 0x008fe400078e0a02 */
[----:B------:R-:W-:Y:S01]  /*1010*/  FMUL R8, R8, UR4 ;  /* 0x0000000408087c20 */ /* 0x000fe20008400000 */
[----:B------:R-:W-:Y:S02]  /*1020*/  SHF.R.U32.HI R9, RZ, R12, R9 ;  /* 0x0000000cff097219 */ /* 0x000fe40000011609 */
[----:B------:R-:W-:Y:S01]  /*1030*/  ISETP.NE.AND.EX P0, PT, R27, RZ, PT, P0 ;  /* 0x000000ff1b00720c */ /* 0x000fe20003f05300 */
[----:B------:R1:W3:Y:S01]  /*1040*/  F2I.U32.TRUNC.NTZ R15, R8 ;  /* 0x00000008000f7305 */ /* 0x0002e2000020f000 */
[----:B------:R-:W1:Y:S01]  /*1050*/  LDC R19, c[0x0][0x148] ;  /* 0x00005200ff137b82 */ /* 0x000e620000000800 */
[----:B--2---:R-:W-:-:S07]  /*1060*/  IMAD R2, R7, R10, R6 ;  /* 0x0000000a07027224 */ /* 0x004fce00078e0206 */
[----:B------:R-:W2:Y:S01]  /*1070*/  LDC R25, c[0x0][0x600] ;  /* 0x00018000ff197b82 */ /* 0x000ea20000000800 */
[-CC-:B----4-:R-:W-:Y:S02]  /*1080*/  SHF.R.U64 R32, R20, R22.reuse, R9.reuse ;  /* 0x0000001614207219 */ /* 0x190fe40000001209 */
[----:B------:R-:W-:Y:S01]  /*1090*/  SHF.R.U32.HI R7, RZ, R22, R9 ;  /* 0x00000016ff077219 */ /* 0x000fe20000011609 */
[----:B------:R-:W-:-:S04]  /*10a0*/  IMAD.MOV.U32 R9, RZ, RZ, 0x1 ;  /* 0x00000001ff097424 */ /* 0x000fc800078e00ff */
[----:B------:R-:W4:Y:S01]  /*10b0*/  LDC R28, c[0x0][0x648] ;  /* 0x00019200ff1c7b82 */ /* 0x000f220000000800 */
[-C--:B0-----:R-:W-:Y:S02]  /*10c0*/  SHF.L.U32 R6, R11, R24.reuse, RZ ;  /* 0x000000180b067219 */ /* 0x081fe400000006ff */
[--C-:B------:R-:W-:Y:S02]  /*10d0*/  SHF.R.U64 R22, R32, R24, R7.reuse ;  /* 0x0000001820167219 */ /* 0x100fe40000001207 */
[----:B------:R-:W-:Y:S02]  /*10e0*/  LOP3.LUT R13, RZ, R6, RZ, 0x33, !PT ;  /* 0x00000006ff0d7212 */ /* 0x000fe400078e33ff */
[-C--:B------:R-:W-:Y:S01]  /*10f0*/  SHF.R.U32.HI R7, RZ, R24.reuse, R7 ;  /* 0x00000018ff077219 */ /* 0x080fe20000011607 */
[----:B------:R-:W0:Y:S01]  /*1100*/  LDC R29, c[0x0][0x638] ;  /* 0x00018e00ff1d7b82 */ /* 0x000e220000000800 */
[----:B------:R-:W-:Y:S01]  /*1110*/  SHF.L.U32 R12, R9, R24, RZ ;  /* 0x00000018090c7219 */ /* 0x000fe200000006ff */
[----:B------:R-:W-:-:S06]  /*1120*/  IMAD.MOV.U32 R6, RZ, RZ, R22 ;  /* 0x000000ffff067224 */ /* 0x000fcc00078e0016 */
[----:B------:R-:W0:Y:S01]  /*1130*/  LDC R30, c[0x0][0x610] ;  /* 0x00018400ff1e7b82 */ /* 0x000e220000000800 */
[----:B-1-3--:R-:W-:Y:S05]  /*1140*/  @!P0 BRA `(.L_x_13) ;  /* 0x0000000000288947 */ /* 0x00afea0003800000 */
[----:B------:R-:W1:Y:S02]  /*1150*/  LDC R11, c[0x0][0x64c] ;  /* 0x00019300ff0b7b82 */ /* 0x000e640000000800 */
[----:B-1----:R-:W-:-:S05]  /*1160*/  IADD3 R11, P0, R22, R11, RZ ;  /* 0x0000000b160b7210 */ /* 0x002fca0007f1e0ff */
        /* <DEDUP_REMOVED lines=8> */
.L_x_13:
[----:B----4-:R-:W-:Y:S01]  /*11f0*/  SHF.R.U64 R6, R6, R28, R7 ;  /* 0x0000001c06067219 */ /* 0x010fe20000001207 */
[----:B--2---:R-:W-:Y:S01]  /*1200*/  VIADD R7, R25, 0xffffffff ;  /* 0xffffffff19077836 */ /* 0x004fe20000000000 */
[----:B------:R-:W-:Y:S01]  /*1210*/  LOP3.LUT R13, R32, R13, RZ, 0xc0, !PT ;  /* 0x0000000d200d7212 */ /* 0x000fe200078ec0ff */
[----:B------:R-:W-:Y:S02]  /*1220*/  IMAD.MOV R15, RZ, RZ, -R15 ;  /* 0x000000ffff0f7224 */ /* 0x000fe400078e0a0f */
[----:B------:R-:W-:Y:S01]  /*1230*/  IMAD.MOV R8, RZ, RZ, -R6 ;  /* 0x000000ffff087224 */ /* 0x000fe200078e0a06 */
[----:B------:R-:W-:Y:S01]  /*1240*/  LOP3.LUT R7, R20, R7, RZ, 0xc0, !PT ;  /* 0x0000000714077212 */ /* 0x000fe200078ec0ff */
[----:B------:R-:W-:Y:S02]  /*1250*/  IMAD R13, R12, R6, R13 ;  /* 0x000000060c0d7224 */ /* 0x000fe400078e020d */
[----:B------:R-:W-:Y:S02]  /*1260*/  @P1 IMAD R2, R19, R15, R14 ;  /* 0x0000000f13021224 */ /* 0x000fe400078e020e */
[----:B0-----:R-:W-:-:S02]  /*1270*/  IMAD R6, R8, R29, R22 ;  /* 0x0000001d08067224 */ /* 0x001fc400078e0216 */
[----:B------:R-:W-:Y:S02]  /*1280*/  IMAD R2, R13, R30, R2 ;  /* 0x0000001e0d027224 */ /* 0x000fe400078e0202 */
[----:B------:R-:W-:Y:S02]  /*1290*/  IMAD R19, R6, R25, R7 ;  /* 0x0000001906137224 */ /* 0x000fe400078e0207 */
[----:B------:R-:W-:-:S03]  /*12a0*/  IMAD.MOV.U32 R8, RZ, RZ, 0x1 ;  /* 0x00000001ff087424 */ /* 0x000fc600078e00ff */
[----:B------:R-:W-:Y:S02]  /*12b0*/  SEL R22, R19, R2, !P1 ;  /* 0x0000000213167207 */ /* 0x000fe40004800000 */
[----:B------:R-:W-:Y:S01]  /*12c0*/  SEL R19, R2, R19, !P1 ;  /* 0x0000001302137207 */ /* 0x000fe20004800000 */
[----:B------:R-:W-:-:S07]  /*12d0*/  IMAD.MOV.U32 R2, RZ, RZ, R31 ;  /* 0x000000ffff027224 */ /* 0x000fce00078e001f */
.L_x_11:
[----:B------:R-:W-:Y:S05]  /*12e0*/  @!P2 BRA `(.L_x_14) ;  /* 0x000000380014a947 */ /* 0x000fea0003800000 */
[----:B------:R-:W-:-:S13]  /*12f0*/  ISETP.GT.U32.AND P0, PT, R33, 0x1, PT ;  /* 0x000000012100780c */ /* 0x000fda0003f04070 */
[----:B------:R-:W-:Y:S05]  /*1300*/  @P0 EXIT ;  /* 0x000000000000094d */ /* 0x000fea0003800000 */
.L_x_15:
[----:B------:R-:W-:-:S08]  /*1310*/  NOP ;  /* 0x0000000000007918 */ /* 0x000fd00000000000 */
[----:B------:R-:W1:Y:S02]  /*1320*/  USETMAXREG.TRY_ALLOC.CTAPOOL UP0, 0xe8 ;  /* 0x000000e8000079c8 */ /* 0x000e640008000600 */
[----:B-1----:R-:W-:-:S13]  /*1330*/  PLOP3.LUT P0, PT, PT, PT, UP0, 0x80, 0x0 ;  /* 0x000000000000781c */ /* 0x002fda0003f0f008 */
[----:B------:R-:W-:Y:S05]  /*1340*/  @!P0 BRA `(.L_x_15) ;  /* 0xfffffffc00f08947 */ /* 0x000fea000383ffff */
[----:B------:R-:W-:-:S13]  /*1350*/  LOP3.LUT P0, RZ, R8, 0xff, RZ, 0xc0, !PT ;  /* 0x000000ff08ff7812 */ /* 0x000fda000780c0ff */
[----:B------:R-:W-:Y:S05]  /*1360*/  @!P0 EXIT ;  /* 0x000000000000894d */ /* 0x000fea0003800000 */
[----:B------:R-:W1:Y:S01]  /*1370*/  S2UR UR4, SR_CgaCtaId ;  /* 0x00000000000479c3 */ /* 0x000e620000008800 */
[----:B------:R-:W-:Y:S01]  /*1380*/  VIADD R6, R5, 0xffffffff ;  /* 0xffffffff05067836 */ /* 0x000fe20000000000 */
[----:B------:R-:W-:Y:S01]  /*1390*/  SHF.R.S32.HI R0, RZ, 0x1f, R3 ;  /* 0x0000001fff007819 */ /* 0x000fe20000011403 */
[----:B------:R-:W-:Y:S01]  /*13a0*/  UMOV UR41, 0x400 ;  /* 0x0000040000297882 */ /* 0x000fe20000000000 */
[----:B------:R-:W-:Y:S01]  /*13b0*/  UISETP.LT.AND UP0, UPT, UR40, 0x1, UPT ;  /* 0x000000012800788c */ /* 0x000fe2000bf01270 */
[----:B------:R-:W-:Y:S01]  /*13c0*/  LOP3.LUT R70, R16, 0x1, RZ, 0xfc, !PT ;  /* 0x0000000110467812 */ /* 0x000fe200078efcff */
[----:B------:R-:W-:Y:S01]  /*13d0*/  ULDC UR6, c[0x0][0x284] ;  /* 0x0000a10000067ab9 */ /* 0x000fe20000000800 */
[----:B------:R-:W-:Y:S01]  /*13e0*/  R2UR UR42, R6 ;  /* 0x00000000062a72ca */ /* 0x000fe200000e0000 */
[----:B------:R-:W-:Y:S01]  /*13f0*/  USEL UR43, UR40, 0x1, UP0 ;  /* 0x00000001282b7887 */ /* 0x000fe20008000000 */
[CC--:B------:R-:W-:Y:S01]  /*1400*/  LEA.HI R4, R0.reuse, R3.reuse, RZ, 0x2 ;  /* 0x0000000300047211 */ /* 0x0c0fe200078f10ff */
[----:B------:R-:W-:Y:S01]  /*1410*/  USHF.L.U32 UR46, UR40, 0x1, URZ ;  /* 0x00000001282e7899 */ /* 0x000fe2000800063f */
[----:B------:R-:W-:Y:S01]  /*1420*/  LEA.HI R0, R0, R3, RZ, 0x5 ;  /* 0x0000000300007211 */ /* 0x000fe200078f28ff */
[----:B------:R-:W-:Y:S01]  /*1430*/  UIADD3 UR43, -UR43, UR40, URZ ;  /* 0x000000282b2b7290 */ /* 0x000fe2000fffe13f */
[----:B------:R-:W-:-:S02]  /*1440*/  SHF.R.S32.HI R58, RZ, 0x2, R4 ;  /* 0x00000002ff3a7819 */ /* 0x000fc40000011404 */
[----:B------:R-:W-:Y:S02]  /*1450*/  SHF.R.S32.HI R5, RZ, 0x1f, R4 ;  /* 0x0000001fff057819 */ /* 0x000fe40000011404 */
[----:B------:R-:W-:Y:S02]  /*1460*/  LOP3.LUT R60, R4, 0xfffffffc, RZ, 0xc0, !PT ;  /* 0xfffffffc043c7812 */ /* 0x000fe400078ec0ff */
[----:B------:R-:W-:Y:S01]  /*1470*/  LEA.HI R5, R5, R58, RZ, 0x3 ;  /* 0x0000003a05057211 */ /* 0x000fe200078f18ff */
[----:B------:R-:W-:Y:S01]  /*1480*/  USHF.L.U32 UR42, UR42, 0x3, URZ ;  /* 0x000000032a2a7899 */ /* 0x000fe2000800063f */
[----:B------:R-:W-:Y:S01]  /*1490*/  ISETP.NE.AND P0, PT, R6, RZ, PT ;  /* 0x000000ff0600720c */ /* 0x000fe20003f05270 */
[----:B------:R-:W-:Y:S01]  /*14a0*/  IMAD.IADD R60, R3, 0x1, -R60 ;  /* 0x00000001033c7824 */ /* 0x000fe200078e0a3c */
[----:B------:R-:W-:Y:S01]  /*14b0*/  LOP3.LUT R5, R5, 0xfffffff8, RZ, 0xc0, !PT ;  /* 0xfffffff805057812 */ /* 0x000fe200078ec0ff */
[----:B-1----:R-:W-:Y:S01]  /*14c0*/  ULEA UR41, UR4, UR41, 0x18 ;  /* 0x0000002904297291 */ /* 0x002fe2000f8ec03f */
[----:B------:R-:W-:Y:S01]  /*14d0*/  SEL R71, RZ, 0x1, P0 ;  /* 0x00000001ff477807 */ /* 0x000fe20000000000 */
[----:B------:R-:W-:-:S02]  /*14e0*/  IMAD.U32 R62, RZ, RZ, UR42 ;  /* 0x0000002aff3e7e24 */ /* 0x000fc4000f8e00ff */
[----:B------:R-:W-:Y:S01]  /*14f0*/  UIADD3 UR47, UR41, 0xf0, URZ ;  /* 0x000000f0292f7890 */ /* 0x000fe2000fffe03f */
[----:B------:R-:W-:Y:S01]  /*1500*/  IMAD.IADD R58, R58, 0x1, -R5 ;  /* 0x000000013a3a7824 */ /* 0x000fe200078e0a05 */
[----:B------:R-:W-:Y:S01]  /*1510*/  SHF.R.S32.HI R5, RZ, 0x5, R0 ;  /* 0x00000005ff057819 */ /* 0x000fe20000011400 */
[----:B------:R-:W-:Y:S01]  /*1520*/  UIADD3 UR4, UR41, 0x200, URZ ;  /* 0x0000020029047890 */ /* 0x000fe2000fffe03f */
[C---:B------:R-:W-:Y:S01]  /*1530*/  LOP3.LUT R64, R62.reuse, 0x8, RZ, 0xc0, !PT ;  /* 0x000000083e407812 */ /* 0x040fe200078ec0ff */
[----:B------:R-:W-:Y:S01]  /*1540*/  UIADD3 UR5, UR41, 0x1c200, URZ ;  /* 0x0001c20029057890 */ /* 0x000fe2000fffe03f */
[--C-:B------:R-:W-:Y:S01]  /*1550*/  SHF.R.S32.HI R59, RZ, 0x1f, R58.reuse ;  /* 0x0000001fff3b7819 */ /* 0x100fe2000001143a */
[----:B------:R-:W-:Y:S01]  /*1560*/  USHF.R.U32.HI UR4, URZ, 0x4, UR4 ;  /* 0x000000043f047899 */ /* 0x000fe20008011604 */
[C-C-:B------:R-:W-:Y:S01]  /*1570*/  IMAD R65, R5.reuse, -0x10, -R58.reuse ;  /* 0xfffffff005417824 */ /* 0x140fe200078e0a3a */
[----:B------:R-:W-:Y:S01]  /*1580*/  USHF.R.U32.HI UR5, URZ, 0x4, UR5 ;  /* 0x000000043f057899 */ /* 0x000fe20008011605 */
[----:B------:R-:W-:Y:S01]  /*1590*/  IMAD.U32 R61, RZ, RZ, UR47 ;  /* 0x0000002fff3d7e24 */ /* 0x000fe2000f8e00ff */
[----:B------:R-:W-:Y:S01]  /*15a0*/  ULOP3.LUT UR4, UR4, 0x3fff, URZ, 0xc0, !UPT ;  /* 0x00003fff04047892 */ /* 0x000fe2000f8ec03f */
[----:B------:R-:W-:Y:S01]  /*15b0*/  IMAD.WIDE R58, R5, 0x10, R58 ;  /* 0x00000010053a7825 */ /* 0x000fe200078e023a */
[----:B------:R-:W-:Y:S01]  /*15c0*/  LOP3.LUT R62, R62, 0x8, RZ, 0xc, !PT ;  /* 0x000000083e3e7812 */ /* 0x000fe200078e0cff */
[----:B------:R-:W-:Y:S01]  /*15d0*/  ULOP3.LUT UR44, UR5, 0x3fff, URZ, 0xc0, !UPT ;  /* 0x00003fff052c7892 */ /* 0x000fe2000f8ec03f */
[----:B------:R-:W-:Y:S01]  /*15e0*/  LOP3.LUT R64, R64, 0x18, RZ, 0x3c, !PT ;  /* 0x0000001840407812 */ /* 0x000fe200078e3cff */
[----:B------:R-:W-:Y:S01]  /*15f0*/  VIADD R63, R61, UR42 ;  /* 0x0000002a3d3f7c36 */ /* 0x000fe20008000000 */
[----:B------:R-:W-:Y:S01]  /*1600*/  ULOP3.LUT UR45, UR4, 0x10000, URZ, 0xfc, !UPT ;  /* 0x00010000042d7892 */ /* 0x000fe2000f8efc3f */
[----:B------:R-:W-:-:S11]  /*1610*/  VIADD R65, R65, UR6 ;  /* 0x0000000641417c36 */ /* 0x000fd60008000000 */
.L_x_99:
[----:B------:R-:W-:Y:S01]  /*1620*/  SHF.L.U32 R0, R71, 0x1f, RZ ;  /* 0x0000001f47007819 */ /* 0x000fe200000006ff */
[----:B------:R-:W-:Y:S02]  /*1630*/  ULDC UR4, c[0x0][0x28c] ;  /* 0x0000a30000047ab9 */ /* 0x000fe40000000800 */
[----:B------:R-:W-:Y:S01]  /*1640*/  ISETP.LT.AND P1, PT, RZ, UR4, PT ;  /* 0x00000004ff007c0c */ /* 0x000fe2000bf21270 */
[----:B-1----:R-:W1:Y:S02]  /*1650*/  SYNCS.PHASECHK.TRANS64.TRYWAIT P0, [R61+UR42], R0 ;  /* 0x000000003d0075a7 */ /* 0x002e64000800016a */
[----:B-1-34-:R-:W-:Y:S10]  /*1660*/  @!P0 BRA `(.L_x_16) ;  /* 0x0000004800908947 */ /* 0x01aff40003800000 */
.L_x_131:
[----:B------:R-:W-:Y:S05]  /*1670*/  @P1 BRA `(.L_x_17) ;  /* 0x0000000000401947 */ /* 0x000fea0003800000 */
[----:B-1----:R-:W-:Y:S01]  /*1680*/  MOV R0, 0x0 ;  /* 0x0000000000007802 */ /* 0x002fe20000000f00 */
[----:B------:R-:W-:Y:S01]  /*1690*/  ULDC.64 UR4, c[0x4][0x68] ;  /* 0x01001a0000047ab9 */ /* 0x000fe20000000a00 */
[----:B------:R-:W-:Y:S01]  /*16a0*/  ULDC.64 UR6, c[0x4][0x8] ;  /* 0x0100020000067ab9 */ /* 0x000fe20000000a00 */
[----:B------:R-:W-:Y:S01]  /*16b0*/  IMAD.U32 R4, RZ, RZ, UR4 ;  /* 0x00000004ff047e24 */ /* 0x000fe2000f8e00ff */
[----:B------:R1:W2:Y:S01]  /*16c0*/  LDC.64 R14, c[0x4][R0] ;  /* 0x01000000000e7b82 */ /* 0x0002a20000000a00 */
[----:B------:R-:W-:Y:S01]  /*16d0*/  IMAD.U32 R5, RZ, RZ, UR5 ;  /* 0x00000005ff057e24 */ /* 0x000fe2000f8e00ff */
[----:B------:R-:W-:Y:S01]  /*16e0*/  ULDC.64 UR4, c[0x4][0x70] ;  /* 0x01001c0000047ab9 */ /* 0x000fe20000000a00 */
[----:B------:R-:W-:Y:S02]  /*16f0*/  IMAD.U32 R10, RZ, RZ, UR6 ;  /* 0x00000006ff0a7e24 */ /* 0x000fe4000f8e00ff */
[----:B------:R-:W-:Y:S02]  /*1700*/  IMAD.U32 R6, RZ, RZ, UR4 ;  /* 0x00000004ff067e24 */ /* 0x000fe4000f8e00ff */
[----:B------:R-:W-:-:S02]  /*1710*/  IMAD.U32 R7, RZ, RZ, UR5 ;  /* 0x00000005ff077e24 */ /* 0x000fc4000f8e00ff */
[----:B------:R-:W-:Y:S02]  /*1720*/  IMAD.U32 R11, RZ, RZ, UR7 ;  /* 0x00000007ff0b7e24 */ /* 0x000fe4000f8e00ff */
[----:B------:R-:W-:Y:S02]  /*1730*/  IMAD.MOV.U32 R8, RZ, RZ, 0x1e1 ;  /* 0x000001e1ff087424 */ /* 0x000fe400078e00ff */
[----:B0-----:R-:W-:Y:S02]  /*1740*/  IMAD.MOV.U32 R12, RZ, RZ, 0x1 ;  /* 0x00000001ff0c7424 */ /* 0x001fe400078e00ff */
[----:B-1----:R-:W-:-:S07]  /*1750*/  IMAD.MOV.U32 R13, RZ, RZ, RZ ;  /* 0x000000ffff0d7224 */ /* 0x002fce00078e00ff */
[----:B------:R-:W-:-:S07]  /*1760*/  LEPC R20, `(.L_x_17) ;  /* 0x000000001014794e */ /* 0x000fce0000000000 */
[----:B--2--5:R-:W-:Y:S05]  /*1770*/  CALL.ABS.NOINC R14 ;  /* 0x000000000e007343 */ /* 0x024fea0003c00000 */
.L_x_17:
[----:B------:R-:W-:-:S13]  /*1780*/  ISETP.NE.AND P0, PT, R70, 0x3, PT ;  /* 0x000000034600780c */ /* 0x000fda0003f05270 */
[----:B------:R-:W-:Y:S05]  /*1790*/  @!P0 BRA `(.L_x_18) ;  /* 0x0000000000048947 */ /* 0x000fea0003800000 */
[----:B------:R-:W-:Y:S01]  /*17a0*/  BPT.TRAP 0x1 ;  /* 0x000000040000795c */ /* 0x000fe20000300000 */
.L_x_18:
[----:B------:R-:W-:Y:S02]  /*17b0*/  IMAD.U32 R3, RZ, RZ, UR38 ;  /* 0x00000026ff037e24 */ /* 0x000fe4000f8e00ff */
[----:B-1----:R-:W-:-:S03]  /*17c0*/  IMAD.U32 R0, RZ, RZ, UR39 ;  /* 0x00000027ff007e24 */ /* 0x002fc6000f8e00ff */
[----:B------:R-:W-:Y:S02]  /*17d0*/  LEA R3, R3, UR41, 0x3 ;  /* 0x0000002903037c11 */ /* 0x000fe4000f8e18ff */
[----:B------:R-:W-:-:S04]  /*17e0*/  SHF.L.U32 R0, R0, 0x1f, RZ ;  /* 0x0000001f00007819 */ /* 0x000fc800000006ff */
[----:B------:R1:W2:Y:S01]  /*17f0*/  SYNCS.PHASECHK.TRANS64.TRYWAIT P1, [R3+URZ], R0 ;  /* 0x00000000030075a7 */ /* 0x0002a2000802017f */
[----:B------:R-:W-:Y:S05]  /*1800*/  @!P0 BRA `(.L_x_19) ;  /* 0x0000000000048947 */ /* 0x000fea0003800000 */
[----:B------:R-:W-:Y:S01]  /*1810*/  BPT.TRAP 0x1 ;  /* 0x000000040000795c */ /* 0x000fe20000300000 */
.L_x_19:
[----:B--2---:R-:W-:Y:S05]  /*1820*/  @P1 BRA `(.L_x_20) ;  /* 0x0000000000081947 */ /* 0x004fea0003800000 */
[----:B------:R-:W2:Y:S02]  /*1830*/  SYNCS.PHASECHK.TRANS64.TRYWAIT P1, [R3+URZ], R0 ;  /* 0x00000000030075a7 */ /* 0x000ea4000802017f */
[----:B--2---:R-:W-:Y:S05]  /*1840*/  @!P1 BRA `(.L_x_21) ;  /* 0x00000048002c9947 */ /* 0x004fea0003800000 */
.L_x_20:
[----:B------:R-:W-:Y:S05]  /*1850*/  WARPSYNC.ALL ;  /* 0x0000000000007948 */ /* 0x000fea0003800000 */
[----:B------:R-:W-:Y:S01]  /*1860*/  ULEA UR8, UR38, UR45, 0x9 ;  /* 0x0000002d26087291 */ /* 0x000fe2000f8e483f */
[----:B------:R-:W-:Y:S01]  /*1870*/  WARPGROUP.ARRIVE ;  /* 0x00000000000079c5 */ /* 0x000fe20000000000 */
[----:B------:R-:W-:Y:S01]  /*1880*/  ULEA UR9, UR38, UR44, 0x9 ;  /* 0x0000002c26097291 */ /* 0x000fe2000f8e483f */
[----:B-12---:R-:W-:Y:S01]  /*1890*/  IMAD.U32 R0, RZ, RZ, UR43 ;  /* 0x0000002bff007e24 */ /* 0x006fe2000f8e00ff */
[----:B------:R-:W-:Y:S01]  /*18a0*/  UMOV UR5, 0x40000040 ;  /* 0x4000004000057882 */ /* 0x000fe20000000000 */
[----:B------:R-:W-:-:S02]  /*18b0*/  UMOV UR7, 0x40000040 ;  /* 0x4000004000077882 */ /* 0x000fc40000000000 */
[----:B------:R-:W-:Y:S01]  /*18c0*/  UMOV UR4, UR8 ;  /* 0x0000000800047c82 */ /* 0x000fe20008000000 */
[----:B------:R-:W-:Y:S01]  /*18d0*/  ISETP.GE.AND P1, PT, R0, 0x1, PT ;  /* 0x000000010000780c */ /* 0x000fe20003f26270 */
[----:B------:R-:W-:Y:S02]  /*18e0*/  UMOV UR6, UR9 ;  /* 0x0000000900067c82 */ /* 0x000fe40008000000 */
[----:B------:R-:W-:Y:S01]  /*18f0*/  HGMMA.64x64x16.F32 R24, gdesc[UR4].tnspB, RZ, !UPT, gsb0 ;  /* 0x40e00000041879f0 */ /* 0x000fe2000c0008ff */
[----:B------:R-:W-:Y:S02]  /*1900*/  UIADD3 UR4, UR8, 0x2, URZ ;  /* 0x0000000208047890 */ /* 0x000fe4000fffe03f */
[----:B------:R-:W-:Y:S01]  /*1910*/  UIADD3 UR6, UR9, 0x80, URZ ;  /* 0x0000008009067890 */ /* 0x000fe2000fffe03f */
[----:B------:R-:W-:Y:S01]  /*1920*/  UMOV UR5, 0x40000040 ;  /* 0x4000004000057882 */ /* 0x000fe20000000000 */
[----:B------:R-:W-:Y:S01]  /*1930*/  UMOV UR7, 0x40000040 ;  /* 0x4000004000077882 */ /* 0x000fe20000000000 */
[----:B------:R-:W-:-:S02]  /*1940*/  WARPGROUP.DEPBAR.LE gsb0, 0x0 ;  /* 0x00008000000079c5 */ /* 0x000fc40000010000 */
[----:B------:R-:W-:-:S06]  /*1950*/  WARPGROUP.ARRIVE ;  /* 0x00000000000079c5 */ /* 0x000fcc0000000000 */
[----:B------:R-:W-:Y:S01]  /*1960*/  HGMMA.64x64x16.F32 R24, gdesc[UR4].tnspB, R24, gsb0 ;  /* 0x40e00000041879f0 */ /* 0x000fe20008000818 */
[----:B------:R-:W-:Y:S02]  /*1970*/  UIADD3 UR4, UR8, 0x4, URZ ;  /* 0x0000000408047890 */ /* 0x000fe4000fffe03f */
[----:B------:R-:W-:Y:S01]  /*1980*/  UIADD3 UR6, UR9, 0x100, URZ ;  /* 0x0000010009067890 */ /* 0x000fe2000fffe03f */
[----:B------:R-:W-:Y:S01]  /*1990*/  UMOV UR5, 0x40000040 ;  /* 0x4000004000057882 */ /* 0x000fe20000000000 */
[----:B------:R-:W-:Y:S01]  /*19a0*/  UMOV UR7, 0x40000040 ;  /* 0x4000004000077882 */ /* 0x000fe20000000000 */
[----:B------:R-:W-:Y:S02]  /*19b0*/  WARPGROUP.DEPBAR.LE gsb0, 0x0 ;  /* 0x00008000000079c5 */ /* 0x000fe40000010000 */
        /* <DEDUP_REMOVED lines=8> */
[----:B------:R-:W-:Y:S03]  /*1a40*/  HGMMA.64x64x16.F32 R24, gdesc[UR4].tnspB, R24, gsb0 ;  /* 0x40e00000041879f0 */ /* 0x000fe60008000818 */
[----:B------:R-:W-:Y:S02]  /*1a50*/  WARPGROUP.DEPBAR.LE gsb0, 0x0 ;  /* 0x00008000000079c5 */ /* 0x000fe40000010000 */
[----:B------:R-:W-:Y:S05]  /*1a60*/  @!P1 BRA `(.L_x_22) ;  /* 0x0000000400109947 */ /* 0x000fea0003800000 */
[----:B------:R-:W-:Y:S01]  /*1a70*/  UIADD3 UR4, UR38, 0x1, URZ ;  /* 0x0000000126047890 */ /* 0x000fe2000fffe03f */
[----:B------:R-:W-:Y:S01]  /*1a80*/  IMAD.U32 R0, RZ, RZ, UR43 ;  /* 0x0000002bff007e24 */ /* 0x000fe2000f8e00ff */
[----:B------:R-:W-:Y:S02]  /*1a90*/  UMOV UR9, UR38 ;  /* 0x0000002600097c82 */ /* 0x000fe40008000000 */
[----:B------:R-:W-:-:S04]  /*1aa0*/  UISETP.NE.AND UP0, UPT, UR4, 0xe, UPT ;  /* 0x0000000e0400788c */ /* 0x000fc8000bf05270 */
[----:B------:R-:W-:Y:S02]  /*1ab0*/  USEL UR5, URZ, 0x1, UP0 ;  /* 0x000000013f057887 */ /* 0x000fe40008000000 */
[----:B------:R-:W-:Y:S02]  /*1ac0*/  USEL UR8, UR4, URZ, UP0 ;  /* 0x0000003f04087287 */ /* 0x000fe40008000000 */
[----:B------:R-:W-:-:S06]  /*1ad0*/  ULOP3.LUT UR5, UR39, UR5, URZ, 0x3c, !UPT ;  /* 0x0000000527057292 */ /* 0x000fcc000f8e3c3f */
[----:B------:R-:W-:-:S07]  /*1ae0*/  IMAD.U32 R5, RZ, RZ, UR5 ;  /* 0x00000005ff057e24 */ /* 0x000fce000f8e00ff */
.L_x_29:
[----:B-12---:R-:W-:Y:S05]  /*1af0*/  @!P0 BRA `(.L_x_23) ;  /* 0x0000000000048947 */ /* 0x006fea0003800000 */
[----:B------:R-:W-:Y:S01]  /*1b00*/  BPT.TRAP 0x1 ;  /* 0x000000040000795c */ /* 0x000fe20000300000 */
.L_x_23:
[----:B------:R-:W-:Y:S01]  /*1b10*/  ULEA UR4, UR8, UR41, 0x3 ;  /* 0x0000002908047291 */ /* 0x000fe2000f8e183f */
[----:B------:R-:W-:-:S08]  /*1b20*/  SHF.L.U32 R3, R5, 0x1f, RZ ;  /* 0x0000001f05037819 */ /* 0x000fd000000006ff */
[----:B------:R1:W2:Y:S01]  /*1b30*/  SYNCS.PHASECHK.TRANS64.TRYWAIT P1, [UR4], R3 ;  /* 0x00000003ff0075a7 */ /* 0x0002a20008020144 */
[----:B------:R-:W-:Y:S05]  /*1b40*/  @!P0 BRA `(.L_x_24) ;  /* 0x0000000000048947 */ /* 0x000fea0003800000 */
[----:B------:R-:W-:Y:S01]  /*1b50*/  BPT.TRAP 0x1 ;  /* 0x000000040000795c */ /* 0x000fe20000300000 */
.L_x_24:
[----:B--2---:R-:W-:Y:S05]  /*1b60*/  @P1 BRA `(.L_x_25) ;  /* 0x0000000000081947 */ /* 0x004fea0003800000 */
[----:B------:R-:W2:Y:S02]  /*1b70*/  SYNCS.PHASECHK.TRANS64.TRYWAIT P1, [UR4], R3 ;  /* 0x00000003ff0075a7 */ /* 0x000ea40008020144 */
[----:B--2---:R-:W-:Y:S05]  /*1b80*/  @!P1 BRA `(.L_x_26) ;  /* 0x0000004400709947 */ /* 0x004fea0003800000 */
.L_x_25:
[----:B------:R-:W-:Y:S01]  /*1b90*/  ULEA UR10, UR8, UR45, 0x9 ;  /* 0x0000002d080a7291 */ /* 0x000fe2000f8e483f */
[----:B------:R-:W-:Y:S01]  /*1ba0*/  WARPGROUP.ARRIVE ;  /* 0x00000000000079c5 */ /* 0x000fe20000000000 */
[----:B------:R-:W-:Y:S01]  /*1bb0*/  ULEA UR11, UR8, UR44, 0x9 ;  /* 0x0000002c080b7291 */ /* 0x000fe2000f8e483f */
[----:B------:R-:W-:Y:S01]  /*1bc0*/  UMOV UR5, 0x40000040 ;  /* 0x4000004000057882 */ /* 0x000fe20000000000 */
[----:B------:R-:W-:-:S03]  /*1bd0*/  UMOV UR7, 0x40000040 ;  /* 0x4000004000077882 */ /* 0x000fc60000000000 */
[----:B------:R-:W-:Y:S02]  /*1be0*/  UMOV UR4, UR10 ;  /* 0x0000000a00047c82 */ /* 0x000fe40008000000 */
[----:B------:R-:W-:Y:S02]  /*1bf0*/  UMOV UR6, UR11 ;  /* 0x0000000b00067c82 */ /* 0x000fe40008000000 */
[----:B------:R-:W-:Y:S01]  /*1c00*/  HGMMA.64x64x16.F32 R24, gdesc[UR4].tnspB, R24, gsb0 ;  /* 0x40e00000041879f0 */ /* 0x000fe20008000818 */
        /* <DEDUP_REMOVED lines=23> */
[----:B------:R-:W-:Y:S01]  /*1d80*/  BPT.TRAP 0x1 ;  /* 0x000000040000795c */ /* 0x000fe20000300000 */
.L_x_27:
[----:B------:R-:W-:Y:S01]  /*1d90*/  ULEA UR4, UR9, UR41, 0x3 ;  /* 0x0000002909047291 */ /* 0x000fe2000f8e183f */
[----:B------:R-:W-:-:S03]  /*1da0*/  ISETP.GT.U32.AND P1, PT, R16, 0x1, PT ;  /* 0x000000011000780c */ /* 0x000fc60003f24070 */
[----:B------:R-:W-:-:S04]  /*1db0*/  UIADD3 UR4, UR4, 0x70, URZ ;  /* 0x0000007004047890 */ /* 0x000fc8000fffe03f */
[----:B------:R-:W-:-:S09]  /*1dc0*/  UPRMT UR4, URZ, 0x654, UR4 ;  /* 0x000006543f047896 */ /* 0x000fd20008000004 */
[----:B------:R-:W-:Y:S01]  /*1dd0*/  SYNCS.ARRIVE.TRANS64.RED.A1T0 RZ, [UR4], RZ ;  /* 0x000000ffffff79a7 */ /* 0x000fe20008100404 */
[----:B------:R-:W-:Y:S05]  /*1de0*/  @P1 BRA `(.L_x_28) ;  /* 0x0000000000041947 */ /* 0x000fea0003800000 */
[----:B------:R-:W-:Y:S01]  /*1df0*/  BPT.TRAP 0x1 ;  /* 0x000000040000795c */ /* 0x000fe20000300000 */
.L_x_28:
[----:B------:R-:W-:Y:S01]  /*1e00*/  UIADD3 UR8, UR8, 0x1, URZ ;  /* 0x0000000108087890 */ /* 0x000fe2000fffe03f */
[C---:B------:R-:W-:Y:S01]  /*1e10*/  ISETP.GT.AND P1, PT, R0.reuse, 0x1, PT ;  /* 0x000000010000780c */ /* 0x040fe20003f24270 */
[----:B------:R-:W-:Y:S01]  /*1e20*/  UIADD3 UR9, UR9, 0x1, URZ ;  /* 0x0000000109097890 */ /* 0x000fe2000fffe03f */
[----:B------:R-:W-:Y:S01]  /*1e30*/  VIADD R0, R0, 0xffffffff ;  /* 0xffffffff00007836 */ /* 0x000fe20000000000 */
[----:B------:R-:W-:Y:S02]  /*1e40*/  UISETP.NE.AND UP0, UPT, UR8, 0xe, UPT ;  /* 0x0000000e0800788c */ /* 0x000fe4000bf05270 */
[----:B------:R-:W-:Y:S02]  /*1e50*/  UISETP.NE.AND UP1, UPT, UR9, 0xe, UPT ;  /* 0x0000000e0900788c */ /* 0x000fe4000bf25270 */
[----:B------:R-:W-:Y:S02]  /*1e60*/  USEL UR4, URZ, 0x1, UP0 ;  /* 0x000000013f047887 */ /* 0x000fe40008000000 */
[----:B------:R-:W-:-:S02]  /*1e70*/  USEL UR8, UR8, URZ, UP0 ;  /* 0x0000003f08087287 */ /* 0x000fc40008000000 */
[----:B------:R-:W-:Y:S02]  /*1e80*/  USEL UR9, UR9, URZ, UP1 ;  /* 0x0000003f09097287 */ /* 0x000fe40008800000 */
[----:B------:R-:W-:Y:S01]  /*1e90*/  LOP3.LUT R5, R5, UR4, RZ, 0x3c, !PT ;  /* 0x0000000405057c12 */ /* 0x000fe2000f8e3cff */
[----:B------:R-:W-:Y:S09]  /*1ea0*/  @P1 BRA `(.L_x_29) ;  /* 0xfffffffc00101947 */ /* 0x000ff2000383ffff */
.L_x_22:
[----:B------:R-:W3:Y:S01]  /*1eb0*/  LDC R0, c[0x0][0x28c] ;  /* 0x0000a300ff007b82 */ /* 0x000ee20000000800 */
[----:B------:R4:W-:Y:S01]  /*1ec0*/  SYNCS.ARRIVE.TRANS64.A1T0 RZ, [R62+UR47], RZ ;  /* 0x000000ff3eff79a7 */ /* 0x0009e2000810002f */
[----:B---3--:R-:W-:-:S13]  /*1ed0*/  ISETP.GE.AND P1, PT, R0, 0x1, PT ;  /* 0x000000010000780c */ /* 0x008fda0003f26270 */
[----:B----4-:R-:W-:Y:S05]  /*1ee0*/  @!P1 BRA `(.L_x_30) ;  /* 0x0000000000389947 */ /* 0x010fea0003800000 */
[----:B------:R-:W-:Y:S05]  /*1ef0*/  @!P0 BRA `(.L_x_31) ;  /* 0x0000000000048947 */ /* 0x000fea0003800000 */
[----:B------:R-:W-:Y:S01]  /*1f00*/  BPT.TRAP 0x1 ;  /* 0x000000040000795c */ /* 0x000fe20000300000 */
.L_x_31:
[----:B------:R-:W-:Y:S01]  /*1f10*/  UIADD3 UR6, UR43, UR38, URZ ;  /* 0x000000262b067290 */ /* 0x000fe2000fffe03f */
[----:B------:R-:W-:-:S03]  /*1f20*/  ISETP.GT.U32.AND P0, PT, R16, 0x1, PT ;  /* 0x000000011000780c */ /* 0x000fc60003f04070 */
[----:B------:R-:W-:-:S04]  /*1f30*/  USHF.R.U32.HI UR4, URZ, 0x1, UR6 ;  /* 0x000000013f047899 */ /* 0x000fc80008011606 */
[----:B------:R-:W-:-:S04]  /*1f40*/  UIMAD.WIDE.U32 UR4, UR4, -0x6db6db6d, URZ ;  /* 0x92492493040478a5 */ /* 0x000fc8000f8e003f */
[----:B------:R-:W-:-:S04]  /*1f50*/  USHF.R.U32.HI UR4, URZ, 0x2, UR5 ;  /* 0x000000023f047899 */ /* 0x000fc80008011605 */
[----:B------:R-:W-:-:S04]  /*1f60*/  UIMAD UR6, UR4, -0xe, UR6 ;  /* 0xfffffff2040678a4 */ /* 0x000fc8000f8e0206 */
[----:B------:R-:W-:-:S04]  /*1f70*/  ULEA UR6, UR6, UR41, 0x3 ;  /* 0x0000002906067291 */ /* 0x000fc8000f8e183f */
[----:B------:R-:W-:-:S04]  /*1f80*/  UIADD3 UR6, UR6, 0x70, URZ ;  /* 0x0000007006067890 */ /* 0x000fc8000fffe03f */
[----:B------:R-:W-:-:S09]  /*1f90*/  UPRMT UR6, URZ, 0x654, UR6 ;  /* 0x000006543f067896 */ /* 0x000fd20008000006 */
[----:B------:R-:W-:Y:S01]  /*1fa0*/  SYNCS.ARRIVE.TRANS64.RED.A1T0 RZ, [UR6], RZ ;  /* 0x000000ffffff79a7 */ /* 0x000fe20008100406 */
[----:B------:R-:W-:Y:S05]  /*1fb0*/  @P0 BRA `(.L_x_30) ;  /* 0x0000000000040947 */ /* 0x000fea0003800000 */
[----:B------:R-:W-:Y:S01]  /*1fc0*/  BPT.TRAP 0x1 ;  /* 0x000000040000795c */ /* 0x000fe20000300000 */
.L_x_30:
[----:B------:R-:W-:Y:S01]  /*1fd0*/  SHF.L.U32 R0, R71, 0x1f, RZ ;  /* 0x0000001f47007819 */ /* 0x000fe200000006ff */
[----:B------:R-:W-:Y:S01]  /*1fe0*/  UIADD3 UR38, UR46, UR38, URZ ;  /* 0x000000262e267290 */ /* 0x000fe2000fffe03f */
[----:B------:R-:W3:Y:S01]  /*1ff0*/  LDC R7, c[0x0][0x288] ;  /* 0x0000a200ff077b82 */ /* 0x000ee20000000800 */
[----:B------:R-:W-:Y:S01]  /*2000*/  UISETP.GE.U32.AND UP1, UPT, UR46, 0xe, UPT ;  /* 0x0000000e2e00788c */ /* 0x000fe2000bf26070 */
[----:B------:R-:W-:Y:S01]  /*2010*/  IMAD.SHL.U32 R8, R60, 0x2, RZ ;  /* 0x000000023c087824 */ /* 0x000fe200078e00ff */
[----:B------:R-:W-:Y:S02]  /*2020*/  UISETP.GT.U32.AND UP0, UPT, UR38, 0xd, UPT ;  /* 0x0000000d2600788c */ /* 0x000fe4000bf04070 */
[----:B------:R-:W-:Y:S02]  /*2030*/  USHF.R.U32.HI UR4, URZ, 0x1, UR38 ;  /* 0x000000013f047899 */ /* 0x000fe40008011626 */
[----:B------:R-:W-:Y:S01]  /*2040*/  UISETP.LT.U32.AND UP0, UPT, UR46, 0xe, UP0 ;  /* 0x0000000e2e00788c */ /* 0x000fe20008701070 */
[----:B------:R-:W4:Y:S01]  /*2050*/  SYNCS.PHASECHK.TRANS64.TRYWAIT P0, [R61+UR42+0x10], R0 ;  /* 0x000010003d0075a7 */ /* 0x000f22000800016a */
[----:B------:R-:W-:Y:S01]  /*2060*/  UIMAD.WIDE.U32 UR4, UR4, -0x6db6db6d, URZ ;  /* 0x92492493040478a5 */ /* 0x000fe2000f8e003f */
[----:B------:R-:W-:Y:S01]  /*2070*/  SHF.R.S32.HI R9, RZ, 0x1f, R8 ;  /* 0x0000001fff097819 */ /* 0x000fe20000011408 */
[----:B------:R-:W-:-:S02]  /*2080*/  USEL UR6, URZ, 0x1, !UP0 ;  /* 0x000000013f067887 */ /* 0x000fc4000c000000 */
[----:B------:R-:W-:Y:S02]  /*2090*/  USHF.R.U32.HI UR4, URZ, 0x2, UR5 ;  /* 0x000000023f047899 */ /* 0x000fe40008011605 */
[----:B------:R-:W-:Y:S02]  /*20a0*/  ULOP3.LUT UR39, UR39, UR6, URZ, 0x3c, !UPT ;  /* 0x0000000627277292 */ /* 0x000fe4000f8e3c3f */
[----:B------:R-:W-:Y:S02]  /*20b0*/  UIMAD UR38, UR4, -0xe, UR38 ;  /* 0xfffffff2042678a4 */ /* 0x000fe4000f8e0226 */
[----:B------:R-:W-:Y:S01]  /*20c0*/  @UP1 ULOP3.LUT UR39, UR39, 0x1, UR4, 0x78, !UPT ;  /* 0x0000000127271892 */ /* 0x000fe2000f8e7804 */
[----:B---34-:R-:W-:Y:S11]  /*20d0*/  @!P0 BRA `(.L_x_32) ;  /* 0x0000004000348947 */ /* 0x018ff60003800000 */
.L_x_132:
[----:B---3--:R-:W-:Y:S01]  /*20e0*/  IMAD.SHL.U32 R0, R19, 0x40, RZ ;  /* 0x0000004013007824 */ /* 0x008fe200078e00ff */
[----:B------:R-:W-:Y:S01]  /*20f0*/  ULDC UR6, c[0x0][0x284] ;  /* 0x0000a10000067ab9 */ /* 0x000fe20000000800 */
[----:B------:R-:W-:Y:S01]  /*2100*/  IMAD.SHL.U32 R14, R22, 0x40, RZ ;  /* 0x00000040160e7824 */ /* 0x000fe200078e00ff */
[----:B------:R-:W-:Y:S01]  /*2110*/  SHF.R.S32.HI R11, RZ, 0x1f, R2 ;  /* 0x0000001fff0b7819 */ /* 0x000fe20000011402 */
[----:B------:R-:W-:Y:S01]  /*2120*/  ULDC.64 UR4, c[0x0][0x5d0] ;  /* 0x0001740000047ab9 */ /* 0x000fe20000000a00 */
[----:B------:R-:W-:Y:S01]  /*2130*/  ISETP.GE.AND P0, PT, R0, UR6, PT ;  /* 0x0000000600007c0c */ /* 0x000fe2000bf06270 */
[----:B--2---:R-:W-:Y:S01]  /*2140*/  IMAD.WIDE.U32 R4, R2, UR4, R8 ;  /* 0x0000000402047c25 */ /* 0x004fe2000f8e0008 */
[----:B------:R-:W-:Y:S02]  /*2150*/  SHF.R.S32.HI R15, RZ, 0x1f, R14 ;  /* 0x0000001fff0f7819 */ /* 0x000fe4000001140e */
[C---:B------:R-:W-:Y:S01]  /*2160*/  ISETP.GE.OR P0, PT, R14.reuse, R7, P0 ;  /* 0x000000070e00720c */ /* 0x040fe20000706670 */
[----:B-1----:R-:W-:Y:S01]  /*2170*/  IMAD R3, R11, UR4, RZ ;  /* 0x000000040b037c24 */ /* 0x002fe2000f8e02ff */
[----:B------:R-:W-:-:S03]  /*2180*/  IADD3 R4, P1, R14, R4, RZ ;  /* 0x000000040e047210 */ /* 0x000fc60007f3e0ff */
[----:B------:R-:W-:-:S05]  /*2190*/  IMAD R3, R2, UR5, R3 ;  /* 0x0000000502037c24 */ /* 0x000fca000f8e0203 */
[----:B------:R-:W-:-:S03]  /*21a0*/  IADD3.X R5, R15, R5, R3, P1, !PT ;  /* 0x000000050f057210 */ /* 0x000fc60000ffe403 */
[----:B------:R-:W-:Y:S05]  /*21b0*/  @P0 BRA `(.L_x_33) ;  /* 0x0000002000b00947 */ /* 0x000fea0003800000 */
[----:B------:R-:W1:Y:S01]  /*21c0*/  LDC.64 R74, c[0x0][0x5c8] ;  /* 0x00017200ff4a7b82 */ /* 0x000e620000000a00 */
[----:B-----5:R-:W-:Y:S01]  /*21d0*/  FSETP.NEU.AND P0, PT, R57, RZ, PT ;  /* 0x000000ff3900720b */ /* 0x020fe20003f0d000 */
[----:B------:R-:W-:Y:S01]  /*21e0*/  IMAD R3, R60, -0x2, R7 ;  /* 0xfffffffe3c037824 */ /* 0x000fe200078e0207 */
[----:B------:R-:W-:Y:S01]  /*21f0*/  BSSY B0, `(.L_x_33) ;  /* 0x0000228000007945 */ /* 0x000fe20003800000 */
[----:B------:R-:W-:-:S04]  /*2200*/  IMAD.WIDE R66, R19, 0x40, R58 ;  /* 0x0000004013427825 */ /* 0x000fc800078e023a */
[----:B------:R-:W-:Y:S02]  /*2210*/  IMAD.IADD R3, R3, 0x1, -R14 ;  /* 0x0000000103037824 */ /* 0x000fe400078e0a0e */
[----:B------:R-:W-:-:S03]  /*2220*/  IMAD.IADD R0, R65, 0x1, -R0 ;  /* 0x0000000141007824 */ /* 0x000fc600078e0a00 */
[----:B------:R-:W-:-:S04]  /*2230*/  ISETP.GT.AND P2, PT, R3, RZ, PT ;  /* 0x000000ff0300720c */ /* 0x000fc80003f44270 */
[----:B------:R-:W-:Y:S01]  /*2240*/  ISETP.GT.AND P1, PT, R0, RZ, P2 ;  /* 0x000000ff0000720c */ /* 0x000fe20001724270 */
[-C--:B-1----:R-:W-:Y:S02]  /*2250*/  IMAD R6, R67, R74.reuse, RZ ;  /* 0x0000004a43067224 */ /* 0x082fe400078e02ff */
[----:B------:R-:W-:-:S04]  /*2260*/  IMAD.WIDE.U32 R68, R66, R74, R4 ;  /* 0x0000004a42447225 */ /* 0x000fc800078e0004 */
[----:B------:R-:W-:-:S04]  /*2270*/  IMAD R5, R66, R75, R6 ;  /* 0x0000004b42057224 */ /* 0x000fc800078e0206 */
[----:B------:R-:W-:Y:S01]  /*2280*/  IMAD.IADD R7, R69, 0x1, R5 ;  /* 0x0000000145077824 */ /* 0x000fe200078e0205 */
[----:B------:R-:W-:Y:S06]  /*2290*/  @!P0 BRA `(.L_x_34) ;  /* 0x0000001400e48947 */ /* 0x000fec0003800000 */
[----:B------:R-:W1:Y:S01]  /*22a0*/  LDC.64 R72, c[0x0][0x5b8] ;  /* 0x00016e00ff487b82 */ /* 0x000e620000000a00 */
[----:B------:R-:W-:-:S07]  /*22b0*/  ULDC.64 UR4, c[0x0][0x5c0] ;  /* 0x0001700000047ab9 */ /* 0x000fce0000000a00 */
[----:B------:R-:W2:Y:S08]  /*22c0*/  LDC.64 R76, c[0x0][0x5b0] ;  /* 0x00016c00ff4c7b82 */ /* 0x000eb00000000a00 */
[----:B------:R-:W0:Y:S01]  /*22d0*/  LDC.64 R78, c[0x0][0x5a8] ;  /* 0x00016a00ff4e7b82 */ /* 0x000e220000000a00 */
[-C--:B-1----:R-:W-:Y:S02]  /*22e0*/  IMAD R6, R11, R72.reuse, RZ ;  /* 0x000000480b067224 */ /* 0x082fe400078e02ff */
[----:B------:R-:W-:-:S04]  /*22f0*/  IMAD.WIDE.U32 R4, R2, R72, R8 ;  /* 0x0000004802047225 */ /* 0x000fc800078e0008 */
[----:B------:R-:W-:Y:S01]  /*2300*/  IMAD R69, R2, R73, R6 ;  /* 0x0000004902457224 */ /* 0x000fe200078e0206 */
[----:B------:R-:W-:Y:S01]  /*2310*/  IADD3 R10, P0, R14, R4, RZ ;  /* 0x000000040e0a7210 */ /* 0x000fe20007f1e0ff */
[----:B--2---:R-:W-:-:S03]  /*2320*/  IMAD R4, R67, R76, RZ ;  /* 0x0000004c43047224 */ /* 0x004fc600078e02ff */
[----:B------:R-:W-:Y:S01]  /*2330*/  IADD3.X R11, R15, R5, R69, P0, !PT ;  /* 0x000000050f0b7210 */ /* 0x000fe200007fe445 */
[C---:B------:R-:W-:Y:S02]  /*2340*/  IMAD R73, R66.reuse, R77, R4 ;  /* 0x0000004d42497224 */ /* 0x040fe400078e0204 */
[----:B------:R-:W-:-:S04]  /*2350*/  IMAD.WIDE.U32 R4, R66, R76, R10 ;  /* 0x0000004c42047225 */ /* 0x000fc800078e000a */
[----:B------:R-:W-:Y:S01]  /*2360*/  IMAD.IADD R5, R5, 0x1, R73 ;  /* 0x0000000105057824 */ /* 0x000fe200078e0249 */
[----:B0-----:R-:W-:-:S04]  /*2370*/  LEA R12, P0, R4, R78, 0x1 ;  /* 0x0000004e040c7211 */ /* 0x001fc800078008ff */
[----:B------:R-:W-:-:S05]  /*2380*/  LEA.HI.X R13, R4, R79, R5, 0x1, P0 ;  /* 0x0000004f040d7211 */ /* 0x000fca00000f0c05 */
[----:B------:R-:W2:Y:S01]  /*2390*/  @P1 LDG.E.LTC128B.U16 R19, desc[UR36][R12.64] ;  /* 0x000000240c131981 */ /* 0x000ea2000c1e1520 */
[----:B------:R-:W-:Y:S01]  /*23a0*/  IMAD.WIDE.U32 R4, R66, R76, R14 ;  /* 0x0000004c42047225 */ /* 0x000fe200078e000e */
[----:B------:R-:W-:Y:S02]  /*23b0*/  BSSY B1, `(.L_x_35) ;  /* 0x0000015000017945 */ /* 0x000fe40003800000 */
[----:B------:R-:W-:-:S04]  /*23c0*/  IADD3 R20, P0, R8, R4, RZ ;  /* 0x0000000408147210 */ /* 0x000fc80007f1e0ff */
[----:B------:R-:W-:Y:S02]  /*23d0*/  IADD3.X R21, R9, R73, R5, P0, !PT ;  /* 0x0000004909157210 */ /* 0x000fe400007fe405 */
[----:B------:R-:W-:Y:S01]  /*23e0*/  LEA R6, P0, R68, UR4, 0x1 ;  /* 0x0000000444067c11 */ /* 0x000fe2000f8008ff */
[----:B------:R-:W-:-:S03]  /*23f0*/  IMAD.WIDE.U32 R20, R2, R72, R20 ;  /* 0x0000004802147225 */ /* 0x000fc600078e0014 */
[----:B------:R-:W-:Y:S02]  /*2400*/  LEA.HI.X R7, R68, UR5, R7, 0x1, P0 ;  /* 0x0000000544077c11 */ /* 0x000fe400080f0c07 */
[----:B------:R-:W-:-:S04]  /*2410*/  ISETP.GT.AND P0, PT, R3, 0x1, PT ;  /* 0x000000010300780c */ /* 0x000fc80003f04270 */
[----:B------:R-:W-:Y:S01]  /*2420*/  ISETP.GT.AND P3, PT, R0, RZ, P0 ;  /* 0x000000ff0000720c */ /* 0x000fe20000764270 */
[----:B--2---:R-:W-:-:S05]  /*2430*/  HADD2.F32 R4, -RZ, R19.H0_H0 ;  /* 0x20000013ff047230 */ /* 0x004fca0000004100 */
[----:B------:R-:W-:Y:S01]  /*2440*/  FMUL R5, R4, R57 ;  /* 0x0000003904057220 */ /* 0x000fe20000400000 */
[----:B------:R-:W-:-:S03]  /*2450*/  LEA R4, P4, R20, R78, 0x1 ;  /* 0x0000004e14047211 */ /* 0x000fc600078808ff */
[----:B------:R-:W-:-:S05]  /*2460*/  FFMA R5, R24, R56, R5 ;  /* 0x0000003818057223 */ /* 0x000fca0000000005 */
[----:B------:R-:W-:Y:S01]  /*2470*/  F2FP.F16.F32.PACK_AB R12, RZ, R5 ;  /* 0x00000005ff0c723e */ /* 0x000fe200000000ff */
[----:B------:R-:W-:-:S03]  /*2480*/  IMAD.IADD R5, R69, 0x1, R21 ;  /* 0x0000000145057824 */ /* 0x000fc600078e0215 */
[----:B------:R-:W-:Y:S01]  /*2490*/  PRMT R13, R12, 0x7610, R13 ;  /* 0x000076100c0d7816 */ /* 0x000fe2000000000d */
[----:B------:R-:W-:Y:S01]  /*24a0*/  IMAD.SHL.U32 R12, R76, 0x8, RZ ;  /* 0x000000084c0c7824 */ /* 0x000fe200078e00ff */
[----:B------:R-:W-:-:S03]  /*24b0*/  LEA.HI.X R5, R20, R79, R5, 0x1, P4 ;  /* 0x0000004f14057211 */ /* 0x000fc600020f0c05 */
[----:B------:R0:W-:Y:S02]  /*24c0*/  @P1 STG.E.U16 desc[UR36][R6.64], R13 ;  /* 0x0000000d06001986 */ /* 0x0001e4000c101524 */
[----:B0-----:R-:W-:Y:S01]  /*24d0*/  SHF.L.U64.HI R13, R76, 0x3, R77 ;  /* 0x000000034c0d7819 */ /* 0x001fe2000001024d */
[----:B------:R-:W-:Y:S06]  /*24e0*/  @!P3 BRA `(.L_x_36) ;  /* 0x000000000004b947 */ /* 0x000fec0003800000 */
[----:B------:R0:W5:Y:S02]  /*24f0*/  LDG.E.LTC128B.U16 R19, desc[UR36][R4.64+0x2] ;  /* 0x0000022404137981 */ /* 0x000164000c1e1520 */
.L_x_36:
[----:B------:R-:W-:Y:S05]  /*2500*/  BSYNC B1 ;  /* 0x0000000000017941 */ /* 0x000fea0003800000 */
.L_x_35:
[----:B-----5:R-:W-:Y:S01]  /*2510*/  HADD2.F32 R20, -RZ, R19.H0_H0 ;  /* 0x20000013ff147230 */ /* 0x020fe20000004100 */
[----:B------:R-:W-:Y:S01]  /*2520*/  ISETP.GT.AND P2, PT, R0, 0x8, P2 ;  /* 0x000000080000780c */ /* 0x000fe20001744270 */
[----:B------:R-:W-:-:S04]  /*2530*/  IMAD.WIDE.U32 R66, R66, R76, R12 ;  /* 0x0000004c42427225 */ /* 0x000fc800078e000c */
[----:B------:R-:W-:Y:S01]  /*2540*/  FMUL R20, R20, R57 ;  /* 0x0000003914147220 */ /* 0x000fe20000400000 */
[----:B------:R-:W-:Y:S01]  /*2550*/  IMAD.IADD R73, R73, 0x1, R67 ;  /* 0x0000000149497824 */ /* 0x000fe200078e0243 */
[----:B------:R-:W-:Y:S02]  /*2560*/  IADD3 R10, P1, R10, R66, RZ ;  /* 0x000000420a0a7210 */ /* 0x000fe40007f3e0ff */
[----:B------:R-:W-:-:S03]  /*2570*/  FFMA R20, R25, R56, R20 ;  /* 0x0000003819147223 */ /* 0x000fc60000000014 */
[----:B------:R-:W-:Y:S01]  /*2580*/  IMAD.X R11, R73, 0x1, R11, P1 ;  /* 0x00000001490b7824 */ /* 0x000fe200008e060b */
[C---:B------:R-:W-:Y:S02]  /*2590*/  LEA R12, P1, R10.reuse, R78, 0x1 ;  /* 0x0000004e0a0c7211 */ /* 0x040fe400078208ff */
[----:B------:R-:W-:Y:S02]  /*25a0*/  F2FP.F16.F32.PACK_AB R20, RZ, R20 ;  /* 0x00000014ff14723e */ /* 0x000fe400000000ff */
[----:B------:R-:W-:-:S03]  /*25b0*/  LEA.HI.X R13, R10, R79, R11, 0x1, P1 ;  /* 0x0000004f0a0d7211 */ /* 0x000fc600008f0c0b */
[----:B------:R1:W-:Y:S04]  /*25c0*/  @P3 STG.E.U16 desc[UR36][R6.64+0x2], R20 ;  /* 0x0000021406003986 */ /* 0x0003e8000c101524 */
[----:B------:R-:W2:Y:S01]  /*25d0*/  @P2 LDG.E.LTC128B.U16 R19, desc[UR36][R12.64] ;  /* 0x000000240c132981 */ /* 0x000ea2000c1e1520 */
[----:B------:R-:W-:Y:S01]  /*25e0*/  IADD3 R14, P1, P3, R8, R66, R14 ;  /* 0x00000042080e7210 */ /* 0x000fe20007b3e00e */
[----:B------:R-:W-:Y:S01]  /*25f0*/  BSSY B1, `(.L_x_37) ;  /* 0x0000011000017945 */ /* 0x000fe20003800000 */
[C---:B------:R-:W-:Y:S02]  /*2600*/  SHF.L.U64.HI R11, R74.reuse, 0x4, R75 ;  /* 0x000000044a0b7819 */ /* 0x040fe4000001024b */
[----:B------:R-:W-:Y:S02]  /*2610*/  IADD3.X R15, R9, R73, R15, P1, P3 ;  /* 0x00000049090f7210 */ /* 0x000fe40000fe640f */
[----:B------:R-:W-:-:S02]  /*2620*/  LEA R10, P1, R74, R6, 0x4 ;  /* 0x000000064a0a7211 */ /* 0x000fc400078220ff */
[----:B------:R-:W-:Y:S01]  /*2630*/  ISETP.GT.AND P0, PT, R0, 0x8, P0 ;  /* 0x000000080000780c */ /* 0x000fe20000704270 */
[----:B------:R-:W-:-:S04]  /*2640*/  IMAD.WIDE.U32 R14, R2, R72, R14 ;  /* 0x00000048020e7225 */ /* 0x000fc800078e000e */
[----:B------:R-:W-:Y:S02]  /*2650*/  IMAD.X R11, R11, 0x1, R7, P1 ;  /* 0x000000010b0b7824 */ /* 0x000fe400008e0607 */
[----:B------:R-:W-:Y:S02]  /*2660*/  IMAD.IADD R2, R69, 0x1, R15 ;  /* 0x0000000145027824 */ /* 0x000fe400078e020f */
[----:B--2---:R-:W-:-:S05]  /*2670*/  HADD2.F32 R8, -RZ, R19.H0_H0 ;  /* 0x20000013ff087230 */ /* 0x004fca0000004100 */
[----:B------:R-:W-:Y:S01]  /*2680*/  FMUL R9, R8, R57 ;  /* 0x0000003908097220 */ /* 0x000fe20000400000 */
[----:B------:R-:W-:-:S03]  /*2690*/  LEA R8, P3, R14, R78, 0x1 ;  /* 0x0000004e0e087211 */ /* 0x000fc600078608ff */
[----:B------:R-:W-:-:S05]  /*26a0*/  FFMA R9, R26, R56, R9 ;  /* 0x000000381a097223 */ /* 0x000fca0000000009 */
[----:B------:R-:W-:Y:S02]  /*26b0*/  F2FP.F16.F32.PACK_AB R12, RZ, R9 ;  /* 0x00000009ff0c723e */ /* 0x000fe400000000ff */
[----:B------:R-:W-:-:S03]  /*26c0*/  LEA.HI.X R9, R14, R79, R2, 0x1, P3 ;  /* 0x0000004f0e097211 */ /* 0x000fc600018f0c02 */
[----:B------:R1:W-:Y:S01]  /*26d0*/  @P2 STG.E.U16 desc[UR36][R10.64], R12 ;  /* 0x0000000c0a002986 */ /* 0x0003e2000c101524 */
[----:B------:R-:W-:Y:S05]  /*26e0*/  @!P0 BRA `(.L_x_38) ;  /* 0x0000000000048947 */ /* 0x000fea0003800000 */
[----:B------:R2:W5:Y:S02]  /*26f0*/  LDG.E.LTC128B.U16 R19, desc[UR36][R8.64+0x2] ;  /* 0x0000022408137981 */ /* 0x000564000c1e1520 */
.L_x_38:
[----:B------:R-:W-:Y:S05]  /*2700*/  BSYNC B1 ;  /* 0x0000000000017941 */ /* 0x000fea0003800000 */
.L_x_37:
[----:B-----5:R-:W-:Y:S01]  /*2710*/  HADD2.F32 R2, -RZ, R19.H0_H0 ;  /* 0x20000013ff027230 */ /* 0x020fe20000004100 */
[----:B------:R-:W-:Y:S01]  /*2720*/  ISETP.GT.AND P1, PT, R3, 0x8, PT ;  /* 0x000000080300780c */ /* 0x000fe20003f24270 */
[----:B------:R-:W-:Y:S03]  /*2730*/  BSSY B1, `(.L_x_39) ;  /* 0x0000008000017945 */ /* 0x000fe60003800000 */
[----:B------:R-:W-:Y:S01]  /*2740*/  FMUL R2, R2, R57 ;  /* 0x0000003902027220 */ /* 0x000fe20000400000 */
[----:B------:R-:W-:-:S03]  /*2750*/  ISETP.GT.AND P2, PT, R0, RZ, P1 ;  /* 0x000000ff0000720c */ /* 0x000fc60000f44270 */
[----:B------:R-:W-:-:S05]  /*2760*/  FFMA R2, R27, R56, R2 ;  /* 0x000000381b027223 */ /* 0x000fca0000000002 */
[----:B------:R-:W-:-:S05]  /*2770*/  F2FP.F16.F32.PACK_AB R2, RZ, R2 ;  /* 0x00000002ff02723e */ /* 0x000fca00000000ff */
[----:B------:R3:W-:Y:S01]  /*2780*/  @P0 STG.E.U16 desc[UR36][R10.64+0x2], R2 ;  /* 0x000002020a000986 */ /* 0x0007e2000c101524 */
[----:B------:R-:W-:Y:S05]  /*2790*/  @!P2 BRA `(.L_x_40) ;  /* 0x000000000004a947 */ /* 0x000fea0003800000 */
[----:B------:R4:W5:Y:S02]  /*27a0*/  LDG.E.LTC128B.U16 R19, desc[UR36][R4.64+0x10] ;  /* 0x0000102404137981 */ /* 0x000964000c1e1520 */
.L_x_40:
[----:B------:R-:W-:Y:S05]  /*27b0*/  BSYNC B1 ;  /* 0x0000000000017941 */ /* 0x000fea0003800000 */
.L_x_39:
[----:B---3-5:R-:W-:Y:S01]  /*27c0*/  HADD2.F32 R2, -RZ, R19.H0_H0 ;  /* 0x20000013ff027230 */ /* 0x028fe20000004100 */
        /* <DEDUP_REMOVED lines=9> */
.L_x_42:
[----:B------:R-:W-:Y:S05]  /*2860*/  BSYNC B1 ;  /* 0x0000000000017941 */ /* 0x000fea0003800000 */
.L_x_41:
[----:B-----5:R-:W-:Y:S01]  /*2870*/  HADD2.F32 R2, -RZ, R19.H0_H0 ;  /* 0x20000013ff027230 */ /* 0x020fe20000004100 */
[----:B------:R-:W-:Y:S01]  /*2880*/  ISETP.GT.AND P1, PT, R0, 0x8, P1 ;  /* 0x000000080000780c */ /* 0x000fe20000f24270 */
[----:B------:R-:W-:Y:S03]  /*2890*/  BSSY B1, `(.L_x_43) ;  /* 0x0000007000017945 */ /* 0x000fe60003800000 */
[----:B------:R-:W-:-:S04]  /*28a0*/  FMUL R2, R2, R57 ;  /* 0x0000003902027220 */ /* 0x000fc80000400000 */
[----:B------:R-:W-:-:S05]  /*28b0*/  FFMA R2, R29, R56, R2 ;  /* 0x000000381d027223 */ /* 0x000fca0000000002 */
[----:B------:R-:W-:-:S05]  /*28c0*/  F2FP.F16.F32.PACK_AB R2, RZ, R2 ;  /* 0x00000002ff02723e */ /* 0x000fca00000000ff */
[----:B------:R0:W-:Y:S01]  /*28d0*/  @P3 STG.E.U16 desc[UR36][R6.64+0x12], R2 ;  /* 0x0000120206003986 */ /* 0x0001e2000c101524 */
[----:B------:R-:W-:Y:S05]  /*28e0*/  @!P1 BRA `(.L_x_44) ;  /* 0x0000000000049947 */ /* 0x000fea0003800000 */
[----:B------:R0:W5:Y:S02]  /*28f0*/  LDG.E.LTC128B.U16 R19, desc[UR36][R8.64+0x10] ;  /* 0x0000102408137981 */ /* 0x000164000c1e1520 */
.L_x_44:
[----:B------:R-:W-:Y:S05]  /*2900*/  BSYNC B1 ;  /* 0x0000000000017941 */ /* 0x000fea0003800000 */
.L_x_43:
[----:B0----5:R-:W-:Y:S01]  /*2910*/  HADD2.F32 R2, -RZ, R19.H0_H0 ;  /* 0x20000013ff027230 */ /* 0x021fe20000004100 */
[----:B------:R-:W-:Y:S01]  /*2920*/  ISETP.GT.AND P0, PT, R0, 0x8, P0 ;  /* 0x000000080000780c */ /* 0x000fe20000704270 */
[----:B------:R-:W-:Y:S03]  /*2930*/  BSSY B1, `(.L_x_45) ;  /* 0x0000007000017945 */ /* 0x000fe60003800000 */
[----:B---3--:R-:W-:-:S04]  /*2940*/  FMUL R13, R2, R57 ;  /* 0x00000039020d7220 */ /* 0x008fc80000400000 */
[----:B------:R-:W-:-:S05]  /*2950*/  FFMA R13, R30, R56, R13 ;  /* 0x000000381e0d7223 */ /* 0x000fca000000000d */
[----:B------:R-:W-:-:S05]  /*2960*/  F2FP.F16.F32.PACK_AB R13, RZ, R13 ;  /* 0x0000000dff0d723e */ /* 0x000fca00000000ff */
[----:B------:R0:W-:Y:S01]  /*2970*/  @P1 STG.E.U16 desc[UR36][R10.64+0x10], R13 ;  /* 0x0000100d0a001986 */ /* 0x0001e2000c101524 */
[----:B------:R-:W-:Y:S05]  /*2980*/  @!P0 BRA `(.L_x_46) ;  /* 0x0000000000048947 */ /* 0x000fea0003800000 */
[----:B------:R3:W5:Y:S02]  /*2990*/  LDG.E.LTC128B.U16 R19, desc[UR36][R8.64+0x12] ;  /* 0x0000122408137981 */ /* 0x000764000c1e1520 */
.L_x_46:
[----:B------:R-:W-:Y:S05]  /*29a0*/  BSYNC B1 ;  /* 0x0000000000017941 */ /* 0x000fea0003800000 */
.L_x_45:
        /* <DEDUP_REMOVED lines=10> */
.L_x_48:
[----:B------:R-:W-:Y:S05]  /*2a50*/  BSYNC B1 ;  /* 0x0000000000017941 */ /* 0x000fea0003800000 */
.L_x_47:
[----:B0----5:R-:W-:Y:S01]  /*2a60*/  HADD2.F32 R2, -RZ, R19.H0_H0 ;  /* 0x20000013ff027230 */ /* 0x021fe20000004100 */
        /* <DEDUP_REMOVED lines=9> */
.L_x_50:
[----:B------:R-:W-:Y:S05]  /*2b00*/  BSYNC B1 ;  /* 0x0000000000017941 */ /* 0x000fea0003800000 */
.L_x_49:
        /* <DEDUP_REMOVED lines=9> */
.L_x_52:
[----:B------:R-:W-:Y:S05]  /*2ba0*/  BSYNC B1 ;  /* 0x0000000000017941 */ /* 0x000fea0003800000 */
.L_x_51:
[----:B0----5:R-:W-:Y:S01]  /*2bb0*/  HADD2.F32 R2, -RZ, R19.H0_H0 ;  /* 0x20000013ff027230 */ /* 0x021fe20000004100 */
        /* <DEDUP_REMOVED lines=8> */
.L_x_54:
[----:B------:R-:W-:Y:S05]  /*2c40*/  BSYNC B1 ;  /* 0x0000000000017941 */ /* 0x000fea0003800000 */
.L_x_53:
        /* <DEDUP_REMOVED lines=10> */
.L_x_56:
[----:B------:R-:W-:Y:S05]  /*2cf0*/  BSYNC B1 ;  /* 0x0000000000017941 */ /* 0x000fea0003800000 */
.L_x_55:
        /* <DEDUP_REMOVED lines=10> */
.L_x_58:
[----:B------:R-:W-:Y:S05]  /*2da0*/  BSYNC B1 ;  /* 0x0000000000017941 */ /* 0x000fea0003800000 */
.L_x_57:
        /* <DEDUP_REMOVED lines=9> */
.L_x_60:
[----:B------:R-:W-:Y:S05]  /*2e40*/  BSYNC B1 ;  /* 0x0000000000017941 */ /* 0x000fea0003800000 */
.L_x_59:
        /* <DEDUP_REMOVED lines=9> */
.L_x_62:
[----:B------:R-:W-:Y:S05]  /*2ee0*/  BSYNC B1 ;  /* 0x0000000000017941 */ /* 0x000fea0003800000 */
.L_x_61:
        /* <DEDUP_REMOVED lines=10> */
.L_x_64:
[----:B------:R-:W-:Y:S05]  /*2f90*/  BSYNC B1 ;  /* 0x0000000000017941 */ /* 0x000fea0003800000 */
.L_x_63:
        /* <DEDUP_REMOVED lines=10> */
.L_x_66:
[----:B------:R-:W-:Y:S05]  /*3040*/  BSYNC B1 ;  /* 0x0000000000017941 */ /* 0x000fea0003800000 */
.L_x_65:
        /* <DEDUP_REMOVED lines=9> */
.L_x_68:
[----:B------:R-:W-:Y:S05]  /*30e0*/  BSYNC B1 ;  /* 0x0000000000017941 */ /* 0x000fea0003800000 */
.L_x_67:
        /* <DEDUP_REMOVED lines=9> */
.L_x_70:
[----:B------:R-:W-:Y:S05]  /*3180*/  BSYNC B1 ;  /* 0x0000000000017941 */ /* 0x000fea0003800000 */
.L_x_69:
        /* <DEDUP_REMOVED lines=10> */
.L_x_72:
[----:B------:R-:W-:Y:S05]  /*3230*/  BSYNC B1 ;  /* 0x0000000000017941 */ /* 0x000fea0003800000 */
.L_x_71:
        /* <DEDUP_REMOVED lines=10> */
.L_x_74:
[----:B------:R-:W-:Y:S05]  /*32e0*/  BSYNC B1 ;  /* 0x0000000000017941 */ /* 0x000fea0003800000 */
.L_x_73:
        /* <DEDUP_REMOVED lines=9> */
.L_x_76:
[----:B------:R-:W-:Y:S05]  /*3380*/  BSYNC B1 ;  /* 0x0000000000017941 */ /* 0x000fea0003800000 */
.L_x_75:
        /* <DEDUP_REMOVED lines=9> */
.L_x_78:
[----:B------:R-:W-:Y:S05]  /*3420*/  BSYNC B1 ;  /* 0x0000000000017941 */ /* 0x000fea0003800000 */
.L_x_77:
        /* <DEDUP_REMOVED lines=10> */
.L_x_80:
[----:B------:R-:W-:Y:S05]  /*34d0*/  BSYNC B1 ;  /* 0x0000000000017941 */ /* 0x000fea0003800000 */
.L_x_79:
        /* <DEDUP_REMOVED lines=10> */
.L_x_82:
[----:B------:R-:W-:Y:S05]  /*3580*/  BSYNC B1 ;  /* 0x0000000000017941 */ /* 0x000fea0003800000 */
.L_x_81:
        /* <DEDUP_REMOVED lines=9> */
.L_x_84:
[----:B------:R-:W-:Y:S05]  /*3620*/  BSYNC B1 ;  /* 0x0000000000017941 */ /* 0x000fea0003800000 */
.L_x_83:
        /* <DEDUP_REMOVED lines=9> */
.L_x_86:
[----:B------:R-:W-:Y:S05]  /*36c0*/  BSYNC B1 ;  /* 0x0000000000017941 */ /* 0x000fea0003800000 */
.L_x_85:
        /* <DEDUP_REMOVED lines=10> */
.L_x_88:
[----:B------:R-:W-:Y:S05]  /*3770*/  BSYNC B1 ;  /* 0x0000000000017941 */ /* 0x000fea0003800000 */
.L_x_87:
[----:B0----5:R-:W-:Y:S01]  /*3780*/  HADD2.F32 R2, -RZ, R19.H0_H0 ;  /* 0x20000013ff027230 */ /* 0x021fe20000004100 */
[----:B------:R-:W-:Y:S01]  /*3790*/  ISETP.GT.AND P0, PT, R3, 0x39, PT ;  /* 0x000000390300780c */ /* 0x000fe20003f04270 */
[----:B------:R-:W-:Y:S01]  /*37a0*/  @P2 IMAD.MOV.U32 R3, RZ, RZ, R7 ;  /* 0x000000ffff032224 */ /* 0x000fe200078e0007 */
[----:B------:R-:W-:Y:S02]  /*37b0*/  BSSY B1, `(.L_x_89) ;  /* 0x0000009000017945 */ /* 0x000fe40003800000 */
[----:B------:R-:W-:Y:S01]  /*37c0*/  FMUL R13, R2, R57 ;  /* 0x00000039020d7220 */ /* 0x000fe20000400000 */
[----:B------:R-:W-:Y:S01]  /*37d0*/  @P2 IMAD.MOV.U32 R2, RZ, RZ, R6 ;  /* 0x000000ffff022224 */ /* 0x000fe200078e0006 */
[----:B------:R-:W-:Y:S02]  /*37e0*/  ISETP.GT.AND P3, PT, R0, RZ, P0 ;  /* 0x000000ff0000720c */ /* 0x000fe40000764270 */
[----:B------:R-:W-:-:S05]  /*37f0*/  FFMA R13, R52, R56, R13 ;  /* 0x00000038340d7223 */ /* 0x000fca000000000d */
[----:B------:R-:W-:-:S05]  /*3800*/  F2FP.F16.F32.PACK_AB R13, RZ, R13 ;  /* 0x0000000dff0d723e */ /* 0x000fca00000000ff */
[----:B------:R0:W-:Y:S01]  /*3810*/  @P2 STG.E.U16 desc[UR36][R2.64+0x70], R13 ;  /* 0x0000700d02002986 */ /* 0x0001e2000c101524 */
[----:B------:R-:W-:Y:S05]  /*3820*/  @!P3 BRA `(.L_x_90) ;  /* 0x000000000004b947 */ /* 0x000fea0003800000 */
[----:B------:R0:W5:Y:S02]  /*3830*/  LDG.E.LTC128B.U16 R19, desc[UR36][R4.64+0x72] ;  /* 0x0000722404137981 */ /* 0x000164000c1e1520 */
.L_x_90:
[----:B------:R-:W-:Y:S05]  /*3840*/  BSYNC B1 ;  /* 0x0000000000017941 */ /* 0x000fea0003800000 */
.L_x_89:
        /* <DEDUP_REMOVED lines=9> */
.L_x_92:
[----:B------:R-:W-:Y:S05]  /*38e0*/  BSYNC B1 ;  /* 0x0000000000017941 */ /* 0x000fea0003800000 */
.L_x_91:
[----:B0----5:R-:W-:Y:S01]  /*38f0*/  HADD2.F32 R2, -RZ, R19.H0_H0 ;  /* 0x20000013ff027230 */ /* 0x021fe20000004100 */
[----:B------:R-:W-:Y:S01]  /*3900*/  ISETP.GT.AND P0, PT, R0, 0x8, P0 ;  /* 0x000000080000780c */ /* 0x000fe20000704270 */
[----:B------:R-:W-:Y:S03]  /*3910*/  BSSY B1, `(.L_x_93) ;  /* 0x000000a000017945 */ /* 0x000fe60003800000 */
[----:B------:R-:W-:Y:S01]  /*3920*/  FMUL R3, R2, R57 ;  /* 0x0000003902037220 */ /* 0x000fe20000400000 */
[----:B------:R-:W-:-:S03]  /*3930*/  @P1 IMAD.MOV.U32 R2, RZ, RZ, R10 ;  /* 0x000000ffff021224 */ /* 0x000fc600078e000a */
[----:B------:R-:W-:-:S05]  /*3940*/  FFMA R3, R54, R56, R3 ;  /* 0x0000003836037223 */ /* 0x000fca0000000003 */
[----:B------:R-:W-:-:S04]  /*3950*/  F2FP.F16.F32.PACK_AB R3, RZ, R3 ;  /* 0x00000003ff03723e */ /* 0x000fc800000000ff */
[----:B----4-:R-:W-:Y:S01]  /*3960*/  PRMT R4, R3, 0x7610, R4 ;  /* 0x0000761003047816 */ /* 0x010fe20000000004 */
[----:B------:R-:W-:-:S05]  /*3970*/  @P1 IMAD.MOV.U32 R3, RZ, RZ, R11 ;  /* 0x000000ffff031224 */ /* 0x000fca00078e000b */
[----:B------:R0:W-:Y:S01]  /*3980*/  @P1 STG.E.U16 desc[UR36][R2.64+0x70], R4 ;  /* 0x0000700402001986 */ /* 0x0001e2000c101524 */
[----:B------:R-:W-:Y:S05]  /*3990*/  @!P0 BRA `(.L_x_94) ;  /* 0x0000000000048947 */ /* 0x000fea0003800000 */
[----:B------:R4:W5:Y:S02]  /*39a0*/  LDG.E.LTC128B.U16 R19, desc[UR36][R8.64+0x72] ;  /* 0x0000722408137981 */ /* 0x000964000c1e1520 */
.L_x_94:
[----:B------:R-:W-:Y:S05]  /*39b0*/  BSYNC B1 ;  /* 0x0000000000017941 */ /* 0x000fea0003800000 */
.L_x_93:
[----:B------:R-:W-:Y:S05]  /*39c0*/  @!P0 BRA `(.L_x_95) ;  /* 0x0000000800a88947 */ /* 0x000fea0003800000 */
[----:B-----5:R-:W-:-:S05]  /*39d0*/  HADD2.F32 R0, -RZ, R19.H0_H0 ;  /* 0x20000013ff007230 */ /* 0x020fca0000004100 */
[----:B------:R-:W-:-:S04]  /*39e0*/  FMUL R0, R0, R57 ;  /* 0x0000003900007220 */ /* 0x000fc80000400000 */
[----:B------:R-:W-:-:S05]  /*39f0*/  FFMA R0, R55, R56, R0 ;  /* 0x0000003837007223 */ /* 0x000fca0000000000 */
[----:B------:R-:W-:-:S05]  /*3a00*/  F2FP.F16.F32.PACK_AB R0, RZ, R0 ;  /* 0x00000000ff00723e */ /* 0x000fca00000000ff */
[----:B------:R0:W-:Y:S01]  /*3a10*/  STG.E.U16 desc[UR36][R10.64+0x72], R0 ;  /* 0x000072000a007986 */ /* 0x0001e2000c101524 */
[----:B------:R-:W-:Y:S05]  /*3a20*/  BRA `(.L_x_95) ;  /* 0x0000000800907947 */ /* 0x000fea0003800000 */
.L_x_34:
[----:B------:R-:W-:Y:S01]  /*3a30*/  ISETP.GT.AND P0, PT, R3, 0x1, PT ;  /* 0x000000010300780c */ /* 0x000fe20003f04270 */
[----:B------:R-:W-:Y:S01]  /*3a40*/  ULDC.64 UR4, c[0x0][0x5c0] ;  /* 0x0001700000047ab9 */ /* 0x000fe20000000a00 */
[-C--:B------:R-:W-:Y:S01]  /*3a50*/  FMUL R24, R24, R56.reuse ;  /* 0x0000003818187220 */ /* 0x080fe20000400000 */
[-C--:B------:R-:W-:Y:S01]  /*3a60*/  FMUL R25, R25, R56.reuse ;  /* 0x0000003819197220 */ /* 0x080fe20000400000 */
[----:B------:R-:W-:Y:S01]  /*3a70*/  ISETP.GT.AND P3, PT, R0, RZ, P0 ;  /* 0x000000ff0000720c */ /* 0x000fe20000764270 */
[-C--:B------:R-:W-:Y:S01]  /*3a80*/  FMUL R26, R26, R56.reuse ;  /* 0x000000381a1a7220 */ /* 0x080fe20000400000 */
[----:B------:R-:W-:Y:S01]  /*3a90*/  LEA R4, P4, R68, UR4, 0x1 ;  /* 0x0000000444047c11 */ /* 0x000fe2000f8808ff */
[----:B------:R-:W-:Y:S01]  /*3aa0*/  FMUL R27, R27, R56 ;  /* 0x000000381b1b7220 */ /* 0x000fe20000400000 */
[----:B------:R-:W-:Y:S01]  /*3ab0*/  F2FP.F16.F32.PACK_AB R24, RZ, R24 ;  /* 0x00000018ff18723e */ /* 0x000fe200000000ff */
[-C--:B------:R-:W-:Y:S01]  /*3ac0*/  FMUL R28, R28, R56.reuse ;  /* 0x000000381c1c7220 */ /* 0x080fe20000400000 */
[----:B------:R-:W-:Y:S01]  /*3ad0*/  LEA.HI.X R5, R68, UR5, R7, 0x1, P4 ;  /* 0x0000000544057c11 */ /* 0x000fe2000a0f0c07 */
[-C--:B------:R-:W-:Y:S01]  /*3ae0*/  FMUL R29, R29, R56.reuse ;  /* 0x000000381d1d7220 */ /* 0x080fe20000400000 */
[----:B------:R-:W-:Y:S01]  /*3af0*/  F2FP.F16.F32.PACK_AB R25, RZ, R25 ;  /* 0x00000019ff19723e */ /* 0x000fe200000000ff */
[-C--:B------:R-:W-:Y:S01]  /*3b00*/  FMUL R30, R30, R56.reuse ;  /* 0x000000381e1e7220 */ /* 0x080fe20000400000 */
[----:B------:R-:W-:Y:S01]  /*3b10*/  SHF.L.U64.HI R75, R74, 0x4, R75 ;  /* 0x000000044a4b7819 */ /* 0x000fe2000001024b */
[----:B------:R-:W-:Y:S01]  /*3b20*/  @P1 STG.E.U16 desc[UR36][R4.64], R24 ;  /* 0x0000001804001986 */ /* 0x000fe2000c101524 */
[----:B------:R-:W-:Y:S01]  /*3b30*/  ISETP.GT.AND P1, PT, R3, 0x8, PT ;  /* 0x000000080300780c */ /* 0x000fe20003f24270 */
[----:B------:R-:W-:Y:S01]  /*3b40*/  FMUL R31, R31, R56 ;  /* 0x000000381f1f7220 */ /* 0x000fe20000400000 */
[----:B------:R-:W-:Y:S01]  /*3b50*/  ISETP.GT.AND P4, PT, R0, 0x8, P0 ;  /* 0x000000080000780c */ /* 0x000fe20000784270 */
[----:B------:R-:W-:Y:S01]  /*3b60*/  @P3 STG.E.U16 desc[UR36][R4.64+0x2], R25 ;  /* 0x0000021904003986 */ /* 0x000fe2000c101524 */
[----:B------:R-:W-:Y:S01]  /*3b70*/  LEA R6, P3, R74, R4, 0x4 ;  /* 0x000000044a067211 */ /* 0x000fe200078620ff */
[-C--:B------:R-:W-:Y:S01]  /*3b80*/  FMUL R32, R32, R56.reuse ;  /* 0x0000003820207220 */ /* 0x080fe20000400000 */
[C---:B------:R-:W-:Y:S01]  /*3b90*/  ISETP.GT.AND P2, PT, R0.reuse, 0x8, P2 ;  /* 0x000000080000780c */ /* 0x040fe20001744270 */
[-C--:B------:R-:W-:Y:S01]  /*3ba0*/  FMUL R33, R33, R56.reuse ;  /* 0x0000003821217220 */ /* 0x080fe20000400000 */
[----:B------:R-:W-:Y:S01]  /*3bb0*/  ISETP.GT.AND P0, PT, R3, 0x9, PT ;  /* 0x000000090300780c */ /* 0x000fe20003f04270 */
[----:B------:R-:W-:Y:S01]  /*3bc0*/  IMAD.X R7, R75, 0x1, R5, P3 ;  /* 0x000000014b077824 */ /* 0x000fe200018e0605 */
[----:B------:R-:W-:Y:S01]  /*3bd0*/  ISETP.GT.AND P5, PT, R0, RZ, P1 ;  /* 0x000000ff0000720c */ /* 0x000fe20000fa4270 */
[-C--:B------:R-:W-:Y:S01]  /*3be0*/  FMUL R34, R34, R56.reuse ;  /* 0x0000003822227220 */ /* 0x080fe20000400000 */
[----:B------:R-:W-:Y:S01]  /*3bf0*/  ISETP.GT.AND P3, PT, R0, RZ, P0 ;  /* 0x000000ff0000720c */ /* 0x000fe20000764270 */
[----:B------:R-:W-:Y:S01]  /*3c00*/  FMUL R35, R35, R56 ;  /* 0x0000003823237220 */ /* 0x000fe20000400000 */
[----:B------:R-:W-:Y:S01]  /*3c10*/  F2FP.F16.F32.PACK_AB R26, RZ, R26 ;  /* 0x0000001aff1a723e */ /* 0x000fe200000000ff */
[-C--:B------:R-:W-:Y:S01]  /*3c20*/  FMUL R36, R36, R56.reuse ;  /* 0x0000003824247220 */ /* 0x080fe20000400000 */
[----:B------:R-:W-:Y:S01]  /*3c30*/  F2FP.F16.F32.PACK_AB R27, RZ, R27 ;  /* 0x0000001bff1b723e */ /* 0x000fe200000000ff */
[----:B------:R-:W-:Y:S01]  /*3c40*/  FMUL R37, R37, R56 ;  /* 0x0000003825257220 */ /* 0x000fe20000400000 */
[----:B------:R-:W-:Y:S01]  /*3c50*/  F2FP.F16.F32.PACK_AB R28, RZ, R28 ;  /* 0x0000001cff1c723e */ /* 0x000fe200000000ff */
[----:B------:R-:W-:Y:S01]  /*3c60*/  @P2 STG.E.U16 desc[UR36][R6.64], R26 ;  /* 0x0000001a06002986 */ /* 0x000fe2000c101524 */
[----:B------:R-:W-:Y:S01]  /*3c70*/  F2FP.F16.F32.PACK_AB R29, RZ, R29 ;  /* 0x0000001dff1d723e */ /* 0x000fe200000000ff */
[-C--:B------:R-:W-:Y:S01]  /*3c80*/  FMUL R38, R38, R56.reuse ;  /* 0x0000003826267220 */ /* 0x080fe20000400000 */
[C---:B------:R-:W-:Y:S01]  /*3c90*/  ISETP.GT.AND P2, PT, R0.reuse, 0x8, P1 ;  /* 0x000000080000780c */ /* 0x040fe20000f44270 */
[----:B------:R-:W-:Y:S01]  /*3ca0*/  @P4 STG.E.U16 desc[UR36][R6.64+0x2], R27 ;  /* 0x0000021b06004986 */ /* 0x000fe2000c101524 */
[----:B------:R-:W-:Y:S01]  /*3cb0*/  ISETP.GT.AND P1, PT, R3, 0x10, PT ;  /* 0x000000100300780c */ /* 0x000fe20003f24270 */
[----:B------:R-:W-:Y:S01]  /*3cc0*/  FMUL R39, R39, R56 ;  /* 0x0000003827277220 */ /* 0x000fe20000400000 */
[----:B------:R-:W-:Y:S01]  /*3cd0*/  F2FP.F16.F32.PACK_AB R30, RZ, R30 ;  /* 0x0000001eff1e723e */ /* 0x000fe200000000ff */
[----:B------:R-:W-:Y:S01]  /*3ce0*/  @P5 STG.E.U16 desc[UR36][R4.64+0x10], R28 ;  /* 0x0000101c04005986 */ /* 0x000fe2000c101524 */
[----:B------:R-:W-:Y:S01]  /*3cf0*/  ISETP.GT.AND P4, PT, R0, RZ, P1 ;  /* 0x000000ff0000720c */ /* 0x000fe20000f84270 */
[-C--:B------:R-:W-:Y:S01]  /*3d00*/  FMUL R40, R40, R56.reuse ;  /* 0x0000003828287220 */ /* 0x080fe20000400000 */
[----:B------:R-:W-:Y:S01]  /*3d10*/  F2FP.F16.F32.PACK_AB R31, RZ, R31 ;  /* 0x0000001fff1f723e */ /* 0x000fe200000000ff */
[----:B------:R-:W-:Y:S01]  /*3d20*/  @P3 STG.E.U16 desc[UR36][R4.64+0x12], R29 ;  /* 0x0000121d04003986 */ /* 0x000fe2000c101524 */
[----:B------:R-:W-:Y:S01]  /*3d30*/  ISETP.GT.AND P3, PT, R0, 0x8, P0 ;  /* 0x000000080000780c */ /* 0x000fe20000764270 */
[----:B------:R-:W-:Y:S01]  /*3d40*/  FMUL R41, R41, R56 ;  /* 0x0000003829297220 */ /* 0x000fe20000400000 */
[----:B------:R-:W-:Y:S01]  /*3d50*/  ISETP.GT.AND P0, PT, R3, 0x11, PT ;  /* 0x000000110300780c */ /* 0x000fe20003f04270 */
[----:B------:R-:W-:Y:S01]  /*3d60*/  @P2 STG.E.U16 desc[UR36][R6.64+0x10], R30 ;  /* 0x0000101e06002986 */ /* 0x000fe2000c101524 */
[----:B------:R-:W-:Y:S01]  /*3d70*/  F2FP.F16.F32.PACK_AB R32, RZ, R32 ;  /* 0x00000020ff20723e */ /* 0x000fe200000000ff */
[-C--:B------:R-:W-:Y:S01]  /*3d80*/  FMUL R42, R42, R56.reuse ;  /* 0x000000382a2a7220 */ /* 0x080fe20000400000 */
[C---:B------:R-:W-:Y:S01]  /*3d90*/  ISETP.GT.AND P5, PT, R0.reuse, RZ, P0 ;  /* 0x000000ff0000720c */ /* 0x040fe200007a4270 */
[-C--:B------:R-:W-:Y:S01]  /*3da0*/  FMUL R43, R43, R56.reuse ;  /* 0x000000382b2b7220 */ /* 0x080fe20000400000 */
[----:B------:R-:W-:Y:S01]  /*3db0*/  ISETP.GT.AND P2, PT, R0, 0x8, P1 ;  /* 0x000000080000780c */ /* 0x000fe20000f44270 */
[-C--:B------:R-:W-:Y:S01]  /*3dc0*/  FMUL R44, R44, R56.reuse ;  /* 0x000000382c2c7220 */ /* 0x080fe20000400000 */
[----:B------:R-:W-:Y:S01]  /*3dd0*/  ISETP.GT.AND P1, PT, R3, 0x18, PT ;  /* 0x000000180300780c */ /* 0x000fe20003f24270 */
[-C--:B------:R-:W-:Y:S01]  /*3de0*/  FMUL R45, R45, R56.reuse ;  /* 0x000000382d2d7220 */ /* 0x080fe20000400000 */
[----:B------:R-:W-:Y:S01]  /*3df0*/  F2FP.F16.F32.PACK_AB R33, RZ, R33 ;  /* 0x00000021ff21723e */ /* 0x000fe200000000ff */
[----:B------:R-:W-:Y:S01]  /*3e00*/  @P3 STG.E.U16 desc[UR36][R6.64+0x12], R31 ;  /* 0x0000121f06003986 */ /* 0x000fe2000c101524 */
[----:B------:R-:W-:Y:S01]  /*3e10*/  ISETP.GT.AND P3, PT, R0, 0x8, P0 ;  /* 0x000000080000780c */ /* 0x000fe20000764270 */
[-C--:B------:R-:W-:Y:S01]  /*3e20*/  FMUL R46, R46, R56.reuse ;  /* 0x000000382e2e7220 */ /* 0x080fe20000400000 */
[----:B------:R-:W-:Y:S01]  /*3e30*/  ISETP.GT.AND P0, PT, R3, 0x19, PT ;  /* 0x000000190300780c */ /* 0x000fe20003f04270 */
[----:B------:R-:W-:Y:S01]  /*3e40*/  @P4 STG.E.U16 desc[UR36][R4.64+0x20], R32 ;  /* 0x0000202004004986 */ /* 0x000fe2000c101524 */
[C---:B------:R-:W-:Y:S01]  /*3e50*/  ISETP.GT.AND P4, PT, R0.reuse, RZ, P1 ;  /* 0x000000ff0000720c */ /* 0x040fe20000f84270 */
[----:B------:R-:W-:Y:S01]  /*3e60*/  FMUL R47, R47, R56 ;  /* 0x000000382f2f7220 */ /* 0x000fe20000400000 */
[----:B------:R-:W-:Y:S01]  /*3e70*/  F2FP.F16.F32.PACK_AB R34, RZ, R34 ;  /* 0x00000022ff22723e */ /* 0x000fe200000000ff */
[----:B------:R-:W-:Y:S01]  /*3e80*/  @P5 STG.E.U16 desc[UR36][R4.64+0x22], R33 ;  /* 0x0000222104005986 */ /* 0x000fe2000c101524 */
[----:B------:R-:W-:Y:S01]  /*3e90*/  ISETP.GT.AND P5, PT, R0, RZ, P0 ;  /* 0x000000ff0000720c */ /* 0x000fe200007a4270 */
[----:B------:R-:W-:Y:S01]  /*3ea0*/  FMUL R48, R48, R56 ;  /* 0x0000003830307220 */ /* 0x000fe20000400000 */
[----:B------:R-:W-:Y:S01]  /*3eb0*/  F2FP.F16.F32.PACK_AB R35, RZ, R35 ;  /* 0x00000023ff23723e */ /* 0x000fe200000000ff */
[----:B------:R-:W-:Y:S01]  /*3ec0*/  @P2 STG.E.U16 desc[UR36][R6.64+0x20], R34 ;  /* 0x0000202206002986 */ /* 0x000fe2000c101524 */
[----:B------:R-:W-:Y:S01]  /*3ed0*/  F2FP.F16.F32.PACK_AB R36, RZ, R36 ;  /* 0x00000024ff24723e */ /* 0x000fe200000000ff */
[-C--:B------:R-:W-:Y:S01]  /*3ee0*/  FMUL R49, R49, R56.reuse ;  /* 0x0000003831317220 */ /* 0x080fe20000400000 */
[----:B------:R-:W-:Y:S01]  /*3ef0*/  ISETP.GT.AND P2, PT, R0, 0x8, P1 ;  /* 0x000000080000780c */ /* 0x000fe20000f44270 */
[----:B------:R-:W-:Y:S01]  /*3f00*/  @P3 STG.E.U16 desc[UR36][R6.64+0x22], R35 ;  /* 0x0000222306003986 */ /* 0x000fe2000c101524 */
[----:B------:R-:W-:Y:S01]  /*3f10*/  ISETP.GT.AND P1, PT, R3, 0x20, PT ;  /* 0x000000200300780c */ /* 0x000fe20003f24270 */
[-C--:B------:R-:W-:Y:S01]  /*3f20*/  FMUL R50, R50, R56.reuse ;  /* 0x0000003832327220 */ /* 0x080fe20000400000 */
[----:B------:R-:W-:Y:S01]  /*3f30*/  F2FP.F16.F32.PACK_AB R37, RZ, R37 ;  /* 0x00000025ff25723e */ /* 0x000fe200000000ff */
[----:B------:R-:W-:Y:S01]  /*3f40*/  @P4 STG.E.U16 desc[UR36][R4.64+0x30], R36 ;  /* 0x0000302404004986 */ /* 0x000fe2000c101524 */
[C---:B------:R-:W-:Y:S01]  /*3f50*/  ISETP.GT.AND P3, PT, R0.reuse, 0x8, P0 ;  /* 0x000000080000780c */ /* 0x040fe20000764270 */
[-C--:B------:R-:W-:Y:S01]  /*3f60*/  FMUL R51, R51, R56.reuse ;  /* 0x0000003833337220 */ /* 0x080fe20000400000 */
[----:B------:R-:W-:Y:S01]  /*3f70*/  ISETP.GT.AND P0, PT, R3, 0x21, PT ;  /* 0x000000210300780c */ /* 0x000fe20003f04270 */
[----:B------:R-:W-:Y:S01]  /*3f80*/  @P5 STG.E.U16 desc[UR36][R4.64+0x32], R37 ;  /* 0x0000322504005986 */ /* 0x000fe2000c101524 */
        /* <DEDUP_REMOVED lines=10> */
[----:B------:R-:W-:-:S02]  /*4030*/  F2FP.F16.F32.PACK_AB R41, RZ, R41 ;  /* 0x00000029ff29723e */ /* 0x000fc400000000ff */
[C---:B------:R-:W-:Y:S01]  /*4040*/  ISETP.GT.AND P1, PT, R0.reuse, 0x8, P1 ;  /* 0x000000080000780c */ /* 0x040fe20000f24270 */
[----:B------:R-:W-:Y:S01]  /*4050*/  @P3 STG.E.U16 desc[UR36][R6.64+0x32], R39 ;  /* 0x0000322706003986 */ /* 0x000fe2000c101524 */
[C---:B------:R-:W-:Y:S02]  /*4060*/  ISETP.GT.AND P2, PT, R0.reuse, 0x8, P0 ;  /* 0x000000080000780c */ /* 0x040fe40000744270 */
[C---:B------:R-:W-:Y:S01]  /*4070*/  ISETP.GT.AND P0, PT, R3.reuse, 0x29, PT ;  /* 0x000000290300780c */ /* 0x040fe20003f04270 */
[----:B------:R-:W-:Y:S01]  /*4080*/  @P4 STG.E.U16 desc[UR36][R4.64+0x40], R40 ;  /* 0x0000402804004986 */ /* 0x000fe2000c101524 */
[----:B------:R-:W-:Y:S02]  /*4090*/  ISETP.GT.AND P4, PT, R3, 0x28, PT ;  /* 0x000000280300780c */ /* 0x000fe40003f84270 */
[----:B------:R-:W-:Y:S01]  /*40a0*/  F2FP.F16.F32.PACK_AB R42, RZ, R42 ;  /* 0x0000002aff2a723e */ /* 0x000fe200000000ff */
[----:B------:R-:W-:Y:S01]  /*40b0*/  @P5 STG.E.U16 desc[UR36][R4.64+0x42], R41 ;  /* 0x0000422904005986 */ /* 0x000fe2000c101524 */
[----:B------:R-:W-:-:S02]  /*40c0*/  ISETP.GT.AND P5, PT, R0, RZ, P4 ;  /* 0x000000ff0000720c */ /* 0x000fc400027a4270 */
[C---:B------:R-:W-:Y:S01]  /*40d0*/  ISETP.GT.AND P3, PT, R0.reuse, RZ, P0 ;  /* 0x000000ff0000720c */ /* 0x040fe20000764270 */
[----:B------:R-:W-:Y:S01]  /*40e0*/  @P1 STG.E.U16 desc[UR36][R6.64+0x40], R42 ;  /* 0x0000402a06001986 */ /* 0x000fe2000c101524 */
[----:B------:R-:W-:Y:S02]  /*40f0*/  F2FP.F16.F32.PACK_AB R43, RZ, R43 ;  /* 0x0000002bff2b723e */ /* 0x000fe400000000ff */
[----:B------:R-:W-:Y:S02]  /*4100*/  F2FP.F16.F32.PACK_AB R44, RZ, R44 ;  /* 0x0000002cff2c723e */ /* 0x000fe400000000ff */
[C---:B------:R-:W-:Y:S01]  /*4110*/  ISETP.GT.AND P4, PT, R0.reuse, 0x8, P4 ;  /* 0x000000080000780c */ /* 0x040fe20002784270 */
[----:B------:R-:W-:Y:S01]  /*4120*/  @P2 STG.E.U16 desc[UR36][R6.64+0x42], R43 ;  /* 0x0000422b06002986 */ /* 0x000fe2000c101524 */
[----:B------:R-:W-:Y:S02]  /*4130*/  F2FP.F16.F32.PACK_AB R45, RZ, R45 ;  /* 0x0000002dff2d723e */ /* 0x000fe400000000ff */
[----:B------:R-:W-:Y:S01]  /*4140*/  ISETP.GT.AND P2, PT, R3, 0x31, PT ;  /* 0x000000310300780c */ /* 0x000fe20003f44270 */
[----:B------:R-:W-:Y:S01]  /*4150*/  @P5 STG.E.U16 desc[UR36][R4.64+0x50], R44 ;  /* 0x0000502c04005986 */ /* 0x000fe2000c101524 */
[----:B------:R-:W-:-:S02]  /*4160*/  ISETP.GT.AND P5, PT, R0, 0x8, P0 ;  /* 0x000000080000780c */ /* 0x000fc400007a4270 */
[C---:B------:R-:W-:Y:S01]  /*4170*/  ISETP.GT.AND P1, PT, R3.reuse, 0x38, PT ;  /* 0x000000380300780c */ /* 0x040fe20003f24270 */
[----:B------:R-:W-:Y:S01]  /*4180*/  @P3 STG.E.U16 desc[UR36][R4.64+0x52], R45 ;  /* 0x0000522d04003986 */ /* 0x000fe2000c101524 */
[C---:B------:R-:W-:Y:S02]  /*4190*/  ISETP.GT.AND P3, PT, R3.reuse, 0x30, PT ;  /* 0x000000300300780c */ /* 0x040fe40003f64270 */
[----:B------:R-:W-:Y:S01]  /*41a0*/  ISETP.GT.AND P0, PT, R3, 0x39, PT ;  /* 0x000000390300780c */ /* 0x000fe20003f04270 */
[----:B------:R-:W-:Y:S01]  /*41b0*/  @P4 IMAD.MOV.U32 R2, RZ, RZ, R6 ;  /* 0x000000ffff024224 */ /* 0x000fe200078e0006 */
[----:B------:R-:W-:Y:S01]  /*41c0*/  F2FP.F16.F32.PACK_AB R46, RZ, R46 ;  /* 0x0000002eff2e723e */ /* 0x000fe200000000ff */
[----:B------:R-:W-:Y:S01]  /*41d0*/  @P4 IMAD.MOV.U32 R3, RZ, RZ, R7 ;  /* 0x000000ffff034224 */ /* 0x000fe200078e0007 */
[----:B------:R-:W-:Y:S02]  /*41e0*/  F2FP.F16.F32.PACK_AB R47, RZ, R47 ;  /* 0x0000002fff2f723e */ /* 0x000fe400000000ff */
[----:B------:R-:W-:-:S02]  /*41f0*/  F2FP.F16.F32.PACK_AB R48, RZ, R48 ;  /* 0x00000030ff30723e */ /* 0x000fc400000000ff */
[----:B------:R1:W-:Y:S01]  /*4200*/  @P4 STG.E.U16 desc[UR36][R2.64+0x50], R46 ;  /* 0x0000502e02004986 */ /* 0x0003e2000c101524 */
[C---:B------:R-:W-:Y:S02]  /*4210*/  ISETP.GT.AND P4, PT, R0.reuse, RZ, P2 ;  /* 0x000000ff0000720c */ /* 0x040fe40001784270 */
[----:B------:R-:W-:Y:S02]  /*4220*/  F2FP.F16.F32.PACK_AB R49, RZ, R49 ;  /* 0x00000031ff31723e */ /* 0x000fe400000000ff */
[----:B------:R-:W-:Y:S02]  /*4230*/  ISETP.GT.AND P2, PT, R0, 0x8, P2 ;  /* 0x000000080000780c */ /* 0x000fe40001744270 */
[----:B------:R-:W-:Y:S02]  /*4240*/  F2FP.F16.F32.PACK_AB R50, RZ, R50 ;  /* 0x00000032ff32723e */ /* 0x000fe400000000ff */
[----:B------:R-:W-:Y:S02]  /*4250*/  F2FP.F16.F32.PACK_AB R51, RZ, R51 ;  /* 0x00000033ff33723e */ /* 0x000fe400000000ff */
[----:B------:R-:W-:Y:S01]  /*4260*/  F2FP.F16.F32.PACK_AB R52, RZ, R52 ;  /* 0x00000034ff34723e */ /* 0x000fe200000000ff */
[----:B-1----:R-:W-:Y:S01]  /*4270*/  @P5 IMAD.MOV.U32 R2, RZ, RZ, R6 ;  /* 0x000000ffff025224 */ /* 0x002fe200078e0006 */
[----:B------:R-:W-:Y:S01]  /*4280*/  F2FP.F16.F32.PACK_AB R53, RZ, R53 ;  /* 0x00000035ff35723e */ /* 0x000fe200000000ff */
[----:B------:R-:W-:Y:S01]  /*4290*/  @P5 IMAD.MOV.U32 R3, RZ, RZ, R7 ;  /* 0x000000ffff035224 */ /* 0x000fe200078e0007 */
[----:B------:R-:W-:-:S02]  /*42a0*/  F2FP.F16.F32.PACK_AB R54, RZ, R54 ;  /* 0x00000036ff36723e */ /* 0x000fc400000000ff */
[----:B------:R-:W-:Y:S02]  /*42b0*/  F2FP.F16.F32.PACK_AB R55, RZ, R55 ;  /* 0x00000037ff37723e */ /* 0x000fe400000000ff */
[----:B------:R1:W-:Y:S01]  /*42c0*/  @P5 STG.E.U16 desc[UR36][R2.64+0x52], R47 ;  /* 0x0000522f02005986 */ /* 0x0003e2000c101524 */
[C---:B------:R-:W-:Y:S02]  /*42d0*/  ISETP.GT.AND P5, PT, R0.reuse, RZ, P3 ;  /* 0x000000ff0000720c */ /* 0x040fe40001fa4270 */
[----:B------:R-:W-:-:S11]  /*42e0*/  ISETP.GT.AND P3, PT, R0, 0x8, P3 ;  /* 0x000000080000780c */ /* 0x000fd60001f64270 */
[----:B-1----:R-:W-:Y:S02]  /*42f0*/  @P5 IMAD.MOV.U32 R2, RZ, RZ, R4 ;  /* 0x000000ffff025224 */ /* 0x002fe400078e0004 */
[----:B------:R-:W-:-:S05]  /*4300*/  @P5 IMAD.MOV.U32 R3, RZ, RZ, R5 ;  /* 0x000000ffff035224 */ /* 0x000fca00078e0005 */
[----:B------:R1:W-:Y:S01]  /*4310*/  @P5 STG.E.U16 desc[UR36][R2.64+0x60], R48 ;  /* 0x0000603002005986 */ /* 0x0003e2000c101524 */
[C---:B------:R-:W-:Y:S02]  /*4320*/  ISETP.GT.AND P5, PT, R0.reuse, RZ, P0 ;  /* 0x000000ff0000720c */ /* 0x040fe400007a4270 */
[----:B------:R-:W-:Y:S01]  /*4330*/  ISETP.GT.AND P0, PT, R0, 0x8, P0 ;  /* 0x000000080000780c */ /* 0x000fe20000704270 */
[----:B-1----:R-:W-:Y:S02]  /*4340*/  @P4 IMAD.MOV.U32 R2, RZ, RZ, R4 ;  /* 0x000000ffff024224 */ /* 0x002fe400078e0004 */
[----:B------:R-:W-:-:S05]  /*4350*/  @P4 IMAD.MOV.U32 R3, RZ, RZ, R5 ;  /* 0x000000ffff034224 */ /* 0x000fca00078e0005 */
[----:B------:R1:W-:Y:S01]  /*4360*/  @P4 STG.E.U16 desc[UR36][R2.64+0x62], R49 ;  /* 0x0000623102004986 */ /* 0x0003e2000c101524 */
[C---:B------:R-:W-:Y:S02]  /*4370*/  ISETP.GT.AND P4, PT, R0.reuse, RZ, P1 ;  /* 0x000000ff0000720c */ /* 0x040fe40000f84270 */
[----:B------:R-:W-:Y:S01]  /*4380*/  ISETP.GT.AND P1, PT, R0, 0x8, P1 ;  /* 0x000000080000780c */ /* 0x000fe20000f24270 */
[----:B-1----:R-:W-:Y:S02]  /*4390*/  @P3 IMAD.MOV.U32 R2, RZ, RZ, R6 ;  /* 0x000000ffff023224 */ /* 0x002fe400078e0006 */
[----:B------:R-:W-:-:S05]  /*43a0*/  @P3 IMAD.MOV.U32 R3, RZ, RZ, R7 ;  /* 0x000000ffff033224 */ /* 0x000fca00078e0007 */
[----:B------:R1:W-:Y:S02]  /*43b0*/  @P3 STG.E.U16 desc[UR36][R2.64+0x60], R50 ;  /* 0x0000603202003986 */ /* 0x0003e4000c101524 */
[----:B-1----:R-:W-:Y:S02]  /*43c0*/  @P2 IMAD.MOV.U32 R2, RZ, RZ, R6 ;  /* 0x000000ffff022224 */ /* 0x002fe400078e0006 */
[----:B------:R-:W-:-:S05]  /*43d0*/  @P2 IMAD.MOV.U32 R3, RZ, RZ, R7 ;  /* 0x000000ffff032224 */ /* 0x000fca00078e0007 */
[----:B------:R1:W-:Y:S02]  /*43e0*/  @P2 STG.E.U16 desc[UR36][R2.64+0x62], R51 ;  /* 0x0000623302002986 */ /* 0x0003e4000c101524 */
[----:B-1----:R-:W-:Y:S02]  /*43f0*/  @P4 IMAD.MOV.U32 R2, RZ, RZ, R4 ;  /* 0x000000ffff024224 */ /* 0x002fe400078e0004 */
[----:B------:R-:W-:-:S05]  /*4400*/  @P4 IMAD.MOV.U32 R3, RZ, RZ, R5 ;  /* 0x000000ffff034224 */ /* 0x000fca00078e0005 */
[----:B------:R1:W-:Y:S04]  /*4410*/  @P4 STG.E.U16 desc[UR36][R2.64+0x70], R52 ;  /* 0x0000703402004986 */ /* 0x0003e8000c101524 */
[----:B------:R2:W-:Y:S01]  /*4420*/  @P5 STG.E.U16 desc[UR36][R4.64+0x72], R53 ;  /* 0x0000723504005986 */ /* 0x0005e2000c101524 */
[----:B-1----:R-:W-:Y:S02]  /*4430*/  @P1 IMAD.MOV.U32 R2, RZ, RZ, R6 ;  /* 0x000000ffff021224 */ /* 0x002fe400078e0006 */
[----:B------:R-:W-:-:S05]  /*4440*/  @P1 IMAD.MOV.U32 R3, RZ, RZ, R7 ;  /* 0x000000ffff031224 */ /* 0x000fca00078e0007 */
[----:B------:R2:W-:Y:S04]  /*4450*/  @P1 STG.E.U16 desc[UR36][R2.64+0x70], R54 ;  /* 0x0000703602001986 */ /* 0x0005e8000c101524 */
[----:B------:R2:W-:Y:S02]  /*4460*/  @P0 STG.E.U16 desc[UR36][R6.64+0x72], R55 ;  /* 0x0000723706000986 */ /* 0x0005e4000c101524 */
.L_x_95:
[----:B------:R-:W-:Y:S05]  /*4470*/  BSYNC B0 ;  /* 0x0000000000007941 */ /* 0x000fea0003800000 */
.L_x_33:
[----:B0-2---:R-:W2:Y:S01]  /*4480*/  LDL.64 R2, [R1] ;  /* 0x0000000001027983 */ /* 0x005ea20000100a00 */
[----:B------:R-:W-:Y:S01]  /*4490*/  ULDC.64 UR4, c[0x0][0x650] ;  /* 0x0001940000047ab9 */ /* 0x000fe20000000a00 */
[----:B------:R0:W-:Y:S01]  /*44a0*/  SYNCS.ARRIVE.TRANS64.A1T0 RZ, [R64+UR47], RZ ;  /* 0x000000ff40ff79a7 */ /* 0x0001e2000810002f */
[----:B------:R-:W-:Y:S01]  /*44b0*/  PRMT R0, RZ, 0x7610, R0 ;  /* 0x00007610ff007816 */ /* 0x000fe20000000000 */
[----:B-----5:R-:W-:Y:S02]  /*44c0*/  IMAD.MOV.U32 R19, RZ, RZ, -0x1 ;  /* 0xffffffffff137424 */ /* 0x020fe400078e00ff */
[----:B------:R-:W-:Y:S01]  /*44d0*/  IMAD.MOV.U32 R22, RZ, RZ, -0x1 ;  /* 0xffffffffff167424 */ /* 0x000fe200078e00ff */
[----:B--2---:R-:W-:-:S04]  /*44e0*/  LEA R18, P0, R2, R18, 0x1 ;  /* 0x0000001202127211 */ /* 0x004fc800078008ff */
[----:B------:R-:W-:Y:S01]  /*44f0*/  LEA.HI.X R17, R2, R17, R23, 0x1, P0 ;  /* 0x0000001102117211 */ /* 0x000fe200000f0c17 */
[----:B------:R-:W-:Y:S01]  /*4500*/  IMAD.MOV.U32 R2, RZ, RZ, -0x1 ;  /* 0xffffffffff027424 */ /* 0x000fe200078e00ff */
[----:B------:R-:W-:-:S04]  /*4510*/  ISETP.GE.U32.AND P0, PT, R18, UR4, PT ;  /* 0x0000000412007c0c */ /* 0x000fc8000bf06070 */
[----:B------:R-:W-:-:S13]  /*4520*/  ISETP.GE.U32.AND.EX P0, PT, R17, UR5, PT, P0 ;  /* 0x0000000511007c0c */ /* 0x000fda000bf06100 */
[----:B0-----:R-:W-:Y:S05]  /*4530*/  @P0 BRA `(.L_x_96) ;  /* 0x0000000400700947 */ /* 0x001fea0003800000 */
[----:B-1----:R-:W0:Y:S01]  /*4540*/  S2R R10, SR_CTAID.X ;  /* 0x00000000000a7919 */ /* 0x002e220000002500 */
[----:B---34-:R-:W1:Y:S01]  /*4550*/  LDC.64 R8, c[0x0][0x628] ;  /* 0x00018a00ff087b82 */ /* 0x018e620000000a00 */
[----:B------:R-:W-:Y:S01]  /*4560*/  ULDC UR4, c[0x0][0x150] ;  /* 0x0000540000047ab9 */ /* 0x000fe20000000800 */
[----:B------:R-:W-:Y:S01]  /*4570*/  IMAD.MOV.U32 R6, RZ, RZ, R18 ;  /* 0x000000ffff067224 */ /* 0x000fe200078e0012 */
[----:B------:R-:W2:Y:S01]  /*4580*/  S2R R20, SR_CTAID.Y ;  /* 0x0000000000147919 */ /* 0x000ea20000002600 */
[----:B------:R-:W-:-:S04]  /*4590*/  IMAD.MOV.U32 R7, RZ, RZ, R17 ;  /* 0x000000ffff077224 */ /* 0x000fc800078e0011 */
[----:B------:R-:W3:Y:S08]  /*45a0*/  LDC R15, c[0x0][0x144] ;  /* 0x00005100ff0f7b82 */ /* 0x000ef00000000800 */
[----:B------:R-:W4:Y:S08]  /*45b0*/  LDC R0, c[0x0][0x630] ;  /* 0x00018c00ff007b82 */ /* 0x000f300000000800 */
[----:B------:R-:W2:Y:S01]  /*45c0*/  LDC.64 R12, c[0x0][0x620] ;  /* 0x00018800ff0c7b82 */ /* 0x000ea20000000a00 */
[----:B-1----:R-:W-:-:S04]  /*45d0*/  ISETP.NE.U32.AND P0, PT, R8, RZ, PT ;  /* 0x000000ff0800720c */ /* 0x002fc80003f05070 */
[----:B------:R-:W-:Y:S02]  /*45e0*/  ISETP.NE.AND.EX P0, PT, R9, RZ, PT, P0 ;  /* 0x000000ff0900720c */ /* 0x000fe40003f05300 */
[----:B0-----:R-:W-:-:S05]  /*45f0*/  I2FP.F32.U32 R2, R10 ;  /* 0x0000000a00027245 */ /* 0x001fca0000201000 */
[----:B------:R-:W-:-:S04]  /*4600*/  FMUL R2, R2, UR4 ;  /* 0x0000000402027c20 */ /* 0x000fc80008400000 */
[----:B------:R0:W1:Y:S02]  /*4610*/  F2I.U32.TRUNC.NTZ R14, R2 ;  /* 0x00000002000e7305 */ /* 0x000064000020f000 */
[----:B---34-:R-:W-:Y:S05]  /*4620*/  @!P0 BRA `(.L_x_97) ;  /* 0x0000000000288947 */ /* 0x018fea0003800000 */
[----:B------:R-:W3:Y:S02]  /*4630*/  LDC R3, c[0x0][0x634] ;  /* 0x00018d00ff037b82 */ /* 0x000ee40000000800 */
[----:B---3--:R-:W-:-:S05]  /*4640*/  IADD3 R7, P0, R18, R3, RZ ;  /* 0x0000000312077210 */ /* 0x008fca0007f1e0ff */
[----:B------:R-:W-:-:S04]  /*4650*/  IMAD.X R11, RZ, RZ, R17, P0 ;  /* 0x000000ffff0b7224 */ /* 0x000fc800000e0611 */
[----:B0-----:R-:W-:-:S04]  /*4660*/  IMAD.WIDE.U32 R2, R11, R8, RZ ;  /* 0x000000080b027225 */ /* 0x001fc800078e00ff */
[----:B------:R-:W-:-:S04]  /*4670*/  IMAD.WIDE.U32 R4, P0, R7, R9, R2 ;  /* 0x0000000907047225 */ /* 0x000fc80007800002 */
[----:B------:R-:W-:-:S04]  /*4680*/  IMAD.WIDE.U32 R2, R7, R8, RZ ;  /* 0x0000000807027225 */ /* 0x000fc800078e00ff */
[----:B------:R-:W-:Y:S01]  /*4690*/  IMAD.X R7, RZ, RZ, RZ, P0 ;  /* 0x000000ffff077224 */ /* 0x000fe200000e06ff */
[----:B------:R-:W-:Y:S01]  /*46a0*/  IADD3 RZ, P0, R3, R4, RZ ;  /* 0x0000000403ff7210 */ /* 0x000fe20007f1e0ff */
[----:B------:R-:W-:-:S04]  /*46b0*/  IMAD.MOV.U32 R6, RZ, RZ, R5 ;  /* 0x000000ffff067224 */ /* 0x000fc800078e0005 */
[----:B------:R-:W-:-:S08]  /*46c0*/  IMAD.WIDE.U32.X R6, R11, R9, R6, P0 ;  /* 0x000000090b067225 */ /* 0x000fd000000e0406 */
.L_x_97:
[----:B------:R-:W3:Y:S01]  /*46d0*/  LDC.64 R26, c[0x0][0x640] ;  /* 0x00019000ff1a7b82 */ /* 0x000ee20000000a00 */
[-C--:B------:R-:W-:Y:S01]  /*46e0*/  SHF.R.U64 R11, R6, R0.reuse, R7 ;  /* 0x00000000060b7219 */ /* 0x080fe20000001207 */
[----:B------:R-:W-:Y:S01]  /*46f0*/  IMAD.MOV.U32 R19, RZ, RZ, R17 ;  /* 0x000000ffff137224 */ /* 0x000fe200078e0011 */
[----:B------:R-:W-:Y:S01]  /*4700*/  SHF.R.U32.HI R0, RZ, R0, R7 ;  /* 0x00000000ff007219 */ /* 0x000fe20000011607 */
[----:B-1----:R-:W-:Y:S01]  /*4710*/  IMAD.MOV R14, RZ, RZ, -R14 ;  /* 0x000000ffff0e7224 */ /* 0x002fe200078e0a0e */
[----:B------:R-:W-:Y:S01]  /*4720*/  IADD3 R5, P0, RZ, -R11, RZ ;  /* 0x8000000bff057210 */ /* 0x000fe20007f1e0ff */
[----:B------:R-:W-:Y:S01]  /*4730*/  ULDC UR4, c[0x0][0x154] ;  /* 0x0000550000047ab9 */ /* 0x000fe20000000800 */
[----:B------:R-:W-:Y:S01]  /*4740*/  IMAD.MOV.U32 R7, RZ, RZ, 0x1 ;  /* 0x00000001ff077424 */ /* 0x000fe200078e00ff */
[----:B------:R-:W1:Y:S01]  /*4750*/  LDC R4, c[0x0][0x618] ;  /* 0x00018600ff047b82 */ /* 0x000e620000000800 */
[----:B------:R-:W-:Y:S02]  /*4760*/  IMAD R22, R15, R14, R10 ;  /* 0x0000000e0f167224 */ /* 0x000fe400078e020a */
[----:B------:R-:W-:-:S04]  /*4770*/  IMAD.X R3, RZ, RZ, ~R0, P0 ;  /* 0x000000ffff037224 */ /* 0x000fc800000e0e00 */
[-C--:B--2---:R-:W-:Y:S01]  /*4780*/  IMAD R0, R3, R12.reuse, RZ ;  /* 0x0000000c03007224 */ /* 0x084fe200078e02ff */
[----:B------:R-:W2:Y:S01]  /*4790*/  LDC R6, c[0x0][0x608] ;  /* 0x00018200ff067b82 */ /* 0x000ea20000000800 */
[----:B0-----:R-:W-:-:S04]  /*47a0*/  IMAD.WIDE.U32 R2, R5, R12, R18 ;  /* 0x0000000c05027225 */ /* 0x001fc800078e0012 */
[----:B------:R-:W-:Y:S01]  /*47b0*/  IMAD R5, R5, R13, R0 ;  /* 0x0000000d05057224 */ /* 0x000fe200078e0200 */
[----:B------:R-:W-:Y:S02]  /*47c0*/  I2FP.F32.U32 R0, R20 ;  /* 0x0000001400007245 */ /* 0x000fe40000201000 */
[----:B------:R-:W0:Y:S01]  /*47d0*/  LDC R24, c[0x0][0x658] ;  /* 0x00019600ff187b82 */ /* 0x000e220000000800 */
[----:B------:R-:W-:Y:S01]  /*47e0*/  IMAD.IADD R3, R3, 0x1, R5 ;  /* 0x0000000103037824 */ /* 0x000fe200078e0205 */
[----:B---3--:R-:W-:Y:S01]  /*47f0*/  ISETP.NE.U32.AND P0, PT, R26, RZ, PT ;  /* 0x000000ff1a00720c */ /* 0x008fe20003f05070 */
[----:B------:R-:W-:Y:S01]  /*4800*/  FMUL R0, R0, UR4 ;  /* 0x0000000400007c20 */ /* 0x000fe20008400000 */
[----:B------:R-:W-:Y:S02]  /*4810*/  IMAD.MOV.U32 R5, RZ, RZ, -0x1 ;  /* 0xffffffffff057424 */ /* 0x000fe400078e00ff */
[----:B------:R-:W-:Y:S01]  /*4820*/  ISETP.NE.AND.EX P0, PT, R27, RZ, PT, P0 ;  /* 0x000000ff1b00720c */ /* 0x000fe20003f05300 */
[----:B------:R3:W4:Y:S01]  /*4830*/  F2I.U32.TRUNC.NTZ R12, R0 ;  /* 0x00000000000c7305 */ /* 0x000722000020f000 */
[----:B------:R-:W3:Y:S01]  /*4840*/  LDC R15, c[0x0][0x148] ;  /* 0x00005200ff0f7b82 */ /* 0x000ee20000000800 */
[----:B-1----:R-:W-:-:S02]  /*4850*/  SHF.R.U64 R10, R2, R4, R3 ;  /* 0x00000004020a7219 */ /* 0x002fc40000001203 */
[----:B------:R-:W-:-:S05]  /*4860*/  SHF.R.U32.HI R3, RZ, R4, R3 ;  /* 0x00000004ff037219 */ /* 0x000fca0000011603 */
[----:B------:R-:W1:Y:S01]  /*4870*/  LDC R14, c[0x0][0x600] ;  /* 0x00018000ff0e7b82 */ /* 0x000e620000000800 */
[-CC-:B--2---:R-:W-:Y:S02]  /*4880*/  SHF.R.U64 R8, R10, R6.reuse, R3.reuse ;  /* 0x000000060a087219 */ /* 0x184fe40000001203 */
[----:B------:R-:W-:-:S05]  /*4890*/  SHF.R.U32.HI R3, RZ, R6, R3 ;  /* 0x00000006ff037219 */ /* 0x000fca0000011603 */
[----:B------:R-:W2:Y:S01]  /*48a0*/  LDC R21, c[0x0][0x648] ;  /* 0x00019200ff157b82 */ /* 0x000ea20000000800 */
[-CC-:B0-----:R-:W-:Y:S02]  /*48b0*/  SHF.R.U64 R13, R8, R24.reuse, R3.reuse ;  /* 0x00000018080d7219 */ /* 0x181fe40000001203 */
[-C--:B------:R-:W-:Y:S02]  /*48c0*/  SHF.L.U32 R5, R5, R24.reuse, RZ ;  /* 0x0000001805057219 */ /* 0x080fe400000006ff */
[-C--:B------:R-:W-:Y:S01]  /*48d0*/  SHF.R.U32.HI R3, RZ, R24.reuse, R3 ;  /* 0x00000018ff037219 */ /* 0x080fe20000011603 */
[----:B------:R-:W-:Y:S01]  /*48e0*/  IMAD.MOV.U32 R2, RZ, RZ, R13 ;  /* 0x000000ffff027224 */ /* 0x000fe200078e000d */
[----:B------:R-:W-:Y:S01]  /*48f0*/  SHF.L.U32 R24, R7, R24, RZ ;  /* 0x0000001807187219 */ /* 0x000fe200000006ff */
[----:B------:R-:W0:Y:S01]  /*4900*/  LDC R25, c[0x0][0x638] ;  /* 0x00018e00ff197b82 */ /* 0x000e220000000800 */
[----:B------:R-:W-:-:S07]  /*4910*/  LOP3.LUT R19, RZ, R5, RZ, 0x33, !PT ;  /* 0x00000005ff137212 */ /* 0x000fce00078e33ff */
[----:B------:R-:W0:Y:S01]  /*4920*/  LDC R28, c[0x0][0x610] ;  /* 0x00018400ff1c7b82 */ /* 0x000e220000000800 */
[----:B----4-:R-:W-:Y:S05]  /*4930*/  @!P0 BRA `(.L_x_98) ;  /* 0x0000000000288947 */ /* 0x010fea0003800000 */
[----:B---3--:R-:W3:Y:S02]  /*4940*/  LDC R0, c[0x0][0x64c] ;  /* 0x00019300ff007b82 */ /* 0x008ee40000000800 */
[----:B---3--:R-:W-:-:S05]  /*4950*/  IADD3 R7, P0, R13, R0, RZ ;  /* 0x000000000d077210 */ /* 0x008fca0007f1e0ff */
        /* <DEDUP_REMOVED lines=8> */
.L_x_98:
[----:B------:R-:W4:Y:S01]  /*49e0*/  LDC R4, c[0x0][0x65c] ;  /* 0x00019700ff047b82 */ /* 0x000f220000000800 */
[----:B--23--:R-:W-:Y:S01]  /*49f0*/  SHF.R.U64 R0, R2, R21, R3 ;  /* 0x0000001502007219 */ /* 0x00cfe20000001203 */
[----:B-1----:R-:W-:Y:S01]  /*4a00*/  VIADD R3, R14, 0xffffffff ;  /* 0xffffffff0e037836 */ /* 0x002fe20000000000 */
[----:B------:R-:W-:Y:S01]  /*4a10*/  LOP3.LUT R19, R8, R19, RZ, 0xc0, !PT ;  /* 0x0000001308137212 */ /* 0x000fe200078ec0ff */
[----:B------:R-:W-:Y:S02]  /*4a20*/  IMAD.MOV R12, RZ, RZ, -R12 ;  /* 0x000000ffff0c7224 */ /* 0x000fe400078e0a0c */
[----:B------:R-:W-:Y:S01]  /*4a30*/  IMAD.MOV R2, RZ, RZ, -R0 ;  /* 0x000000ffff027224 */ /* 0x000fe200078e0a00 */
[----:B------:R-:W-:Y:S01]  /*4a40*/  LOP3.LUT R3, R10, R3, RZ, 0xc0, !PT ;  /* 0x000000030a037212 */ /* 0x000fe200078ec0ff */
[----:B------:R-:W-:Y:S02]  /*4a50*/  IMAD R19, R24, R0, R19 ;  /* 0x0000000018137224 */ /* 0x000fe400078e0213 */
[----:B0-----:R-:W-:-:S04]  /*4a60*/  IMAD R0, R2, R25, R13 ;  /* 0x0000001902007224 */ /* 0x001fc800078e020d */
[----:B------:R-:W-:Y:S01]  /*4a70*/  IMAD R2, R0, R14, R3 ;  /* 0x0000000e00027224 */ /* 0x000fe200078e0203 */
[----:B----4-:R-:W-:Y:S01]  /*4a80*/  ISETP.NE.AND P0, PT, R4, 0x1, PT ;  /* 0x000000010400780c */ /* 0x010fe20003f05270 */
[----:B------:R-:W-:-:S05]  /*4a90*/  IMAD.MOV.U32 R4, RZ, RZ, 0x1 ;  /* 0x00000001ff047424 */ /* 0x000fca00078e00ff */
[----:B------:R-:W-:-:S07]  /*4aa0*/  PRMT R0, R4, 0x7610, R0 ;  /* 0x0000761004007816 */ /* 0x000fce0000000000 */
[----:B------:R-:W-:-:S04]  /*4ab0*/  @P0 IMAD R22, R15, R12, R20 ;  /* 0x0000000c0f160224 */ /* 0x000fc800078e0214 */
[----:B------:R-:W-:-:S05]  /*4ac0*/  IMAD R19, R19, R28, R22 ;  /* 0x0000001c13137224 */ /* 0x000fca00078e0216 */
[----:B------:R-:W-:Y:S02]  /*4ad0*/  SEL R22, R2, R19, !P0 ;  /* 0x0000001302167207 */ /* 0x000fe40004000000 */
[----:B------:R-:W-:Y:S01]  /*4ae0*/  SEL R19, R19, R2, !P0 ;  /* 0x0000000213137207 */ /* 0x000fe20004000000 */
[----:B------:R-:W-:-:S07]  /*4af0*/  IMAD.MOV.U32 R2, RZ, RZ, R11 ;  /* 0x000000ffff027224 */ /* 0x000fce00078e000b */
.L_x_96:
[----:B------:R-:W-:Y:S02]  /*4b00*/  LOP3.LUT P0, RZ, R0, 0xff, RZ, 0xc0, !PT ;  /* 0x000000ff00ff7812 */ /* 0x000fe4000780c0ff */
[----:B------:R-:W-:-:S11]  /*4b10*/  LOP3.LUT R71, R71, 0x1, RZ, 0x3c, !PT ;  /* 0x0000000147477812 */ /* 0x000fd600078e3cff */
[----:B------:R-:W-:Y:S05]  /*4b20*/  @P0 BRA `(.L_x_99) ;  /* 0xffffffc800bc0947 */ /* 0x000fea000383ffff */
[----:B------:R-:W-:Y:S05]  /*4b30*/  EXIT ;  /* 0x000000000000794d */ /* 0x000fea0003800000 */
.L_x_14:
[----:B------:R-:W-:-:S08]  /*4b40*/  ISETP.NE.AND P0, PT, R0, RZ, PT ;  /* 0x000000ff0000720c */ /* 0x000fd00003f05270 */
[----:B0-----:R-:W0:-:S00]  /*4b50*/  USETMAXREG.DEALLOC.CTAPOOL 0x28 ;  /* 0x00000028000079c8 */ /* 0x001e0000080e0500 */
[----:B------:R-:W-:Y:S05]  /*4b60*/  @P0 EXIT ;  /* 0x000000000000094d */ /* 0x000fea0003800000 */
[----:B0-----:R-:W-:Y:S01]  /*4b70*/  LOP3.LUT P0, RZ, R8, 0xff, RZ, 0xc0, !PT ;  /* 0x000000ff08ff7812 */ /* 0x001fe2000780c0ff */
[----:B------:R-:W-:Y:S02]  /*4b80*/  IMAD.MOV.U32 R0, RZ, RZ, 0x1 ;  /* 0x00000001ff007424 */ /* 0x000fe400078e00ff */
[----:B------:R-:W-:-:S10]  /*4b90*/  IMAD.MOV.U32 R7, RZ, RZ, RZ ;  /* 0x000000ffff077224 */ /* 0x000fd400078e00ff */
[----:B------:R-:W-:Y:S05]  /*4ba0*/  @!P0 BRA `(.L_x_100) ;  /* 0x0000000c00188947 */ /* 0x000fea0003800000 */
[----:B------:R-:W-:Y:S01]  /*4bb0*/  LOP3.LUT P0, RZ, R4, 0x1f, RZ, 0xc0, !PT ;  /* 0x0000001f04ff7812 */ /* 0x000fe2000780c0ff */
[----:B------:R-:W-:Y:S01]  /*4bc0*/  ULDC UR5, c[0x0][0x658] ;  /* 0x0001960000057ab9 */ /* 0x000fe20000000800 */
[----:B------:R-:W-:Y:S01]  /*4bd0*/  UMOV UR6, 0xffffffff ;  /* 0xffffffff00067882 */ /* 0x000fe20000000000 */
[----:B------:R-:W-:Y:S01]  /*4be0*/  BSSY B0, `(.L_x_100) ;  /* 0x00000c2000007945 */ /* 0x000fe20003800000 */
[----:B------:R-:W-:Y:S01]  /*4bf0*/  USHF.L.U32 UR6, UR6, UR5, URZ ;  /* 0x0000000506067299 */ /* 0x000fe2000800063f */
[C---:B------:R-:W-:Y:S01]  /*4c00*/  ISETP.NE.AND P2, PT, R3.reuse, RZ, PT ;  /* 0x000000ff0300720c */ /* 0x040fe20003f45270 */
[----:B------:R-:W-:Y:S01]  /*4c10*/  IMAD.MOV.U32 R8, RZ, RZ, 0x1 ;  /* 0x00000001ff087424 */ /* 0x000fe200078e00ff */
[----:B------:R-:W-:Y:S01]  /*4c20*/  ISETP.NE.OR P0, PT, R3, RZ, !P0 ;  /* 0x000000ff0300720c */ /* 0x000fe20004705670 */
[----:B------:R-:W-:Y:S01]  /*4c30*/  IMAD.MOV.U32 R0, RZ, RZ, 0x1 ;  /* 0x00000001ff007424 */ /* 0x000fe200078e00ff */
[----:B------:R-:W-:Y:S01]  /*4c40*/  LOP3.LUT R6, R16, 0x2, RZ, 0xfc, !PT ;  /* 0x0000000210067812 */ /* 0x000fe200078efcff */
[----:B------:R-:W-:Y:S01]  /*4c50*/  IMAD.MOV.U32 R7, RZ, RZ, RZ ;  /* 0x000000ffff077224 */ /* 0x000fe200078e00ff */
[----:B------:R-:W-:Y:S01]  /*4c60*/  ULDC UR4, c[0x0][0x600] ;  /* 0x0001800000047ab9 */ /* 0x000fe20000000800 */
[----:B------:R-:W-:Y:S01]  /*4c70*/  UMOV UR7, 0x1 ;  /* 0x0000000100077882 */ /* 0x000fe20000000000 */
[----:B------:R-:W-:-:S02]  /*4c80*/  UIADD3 UR21, UR40, 0x1, URZ ;  /* 0x0000000128157890 */ /* 0x000fc4000fffe03f */
[----:B------:R-:W-:Y:S02]  /*4c90*/  UIADD3 UR13, UR4, -0x1, URZ ;  /* 0xffffffff040d7890 */ /* 0x000fe4000fffe03f */
[----:B------:R-:W-:Y:S02]  /*4ca0*/  USHF.L.U32 UR15, UR7, UR5, URZ ;  /* 0x00000005070f7299 */ /* 0x000fe4000800063f */
[----:B------:R-:W-:Y:S01]  /*4cb0*/  ULOP3.LUT UR14, URZ, UR6, URZ, 0x33, !UPT ;  /* 0x000000063f0e7292 */ /* 0x000fe2000f8e333f */
[----:B------:R-:W-:-:S11]  /*4cc0*/  ULDC.64 UR22, c[0x0][0x198] ;  /* 0x0000660000167ab9 */ /* 0x000fd60000000a00 */
.L_x_112:
[----:B------:R-:W-:-:S03]  /*4cd0*/  UMOV UR4, 0xffffffff ;  /* 0xffffffff00047882 */ /* 0x000fc60000000000 */
[----:B------:R-:W-:Y:S05]  /*4ce0*/  BRA.DIV UR4, `(.L_x_101) ;  /* 0x0000001604447947 */ /* 0x000fea000b800000 */
[----:B------:R-:W-:-:S13]  /*4cf0*/  ELECT P6, URZ, PT ;  /* 0x00000000003f782f */ /* 0x000fda00038c0000 */
.L_x_135:
[----:B------:R-:W0:Y:S01]  /*4d00*/  LDC R3, c[0x0][0x28c] ;  /* 0x0000a300ff037b82 */ /* 0x000e220000000800 */
[----:B------:R-:W-:Y:S01]  /*4d10*/  BSSY B1, `(.L_x_102) ;  /* 0x0000035000017945 */ /* 0x000fe20003800000 */
[----:B0-----:R-:W-:-:S13]  /*4d20*/  ISETP.LT.OR P6, PT, R3, 0x1, !P6 ;  /* 0x000000010300780c */ /* 0x001fda00077c1670 */
[----:B------:R-:W-:Y:S05]  /*4d30*/  @P6 BRA `(.L_x_103) ;  /* 0x0000000000c86947 */ /* 0x000fea0003800000 */
[----:B------:R-:W-:Y:S02]  /*4d40*/  IMAD.SHL.U32 R22, R22, 0x40, RZ ;  /* 0x0000004016167824 */ /* 0x000fe400078e00ff */
[----:B------:R-:W-:Y:S02]  /*4d50*/  IMAD.SHL.U32 R19, R19, 0x40, RZ ;  /* 0x0000004013137824 */ /* 0x000fe400078e00ff */
[----:B------:R-:W-:Y:S02]  /*4d60*/  IMAD.MOV.U32 R12, RZ, RZ, RZ ;  /* 0x000000ffff0c7224 */ /* 0x000fe400078e00ff */
[----:B------:R-:W-:Y:S02]  /*4d70*/  IMAD.U32 R13, RZ, RZ, UR21 ;  /* 0x00000015ff0d7e24 */ /* 0x000fe4000f8e00ff */
[----:B------:R-:W-:Y:S02]  /*4d80*/  IMAD.MOV.U32 R3, RZ, RZ, R0 ;  /* 0x000000ffff037224 */ /* 0x000fe400078e0000 */
[----:B------:R-:W-:-:S07]  /*4d90*/  IMAD.MOV.U32 R4, RZ, RZ, R7 ;  /* 0x000000ffff047224 */ /* 0x000fce00078e0007 */
.L_x_107:
[----:B------:R-:W0:Y:S01]  /*4da0*/  S2R R10, SR_CgaCtaId ;  /* 0x00000000000a7919 */ /* 0x000e220000008800 */
[----:B------:R-:W-:Y:S01]  /*4db0*/  MOV R5, 0x400 ;  /* 0x0000040000057802 */ /* 0x000fe20000000f00 */
[----:B------:R-:W1:Y:S03]  /*4dc0*/  @!P2 LDC R9, c[0x0][0x500] ;  /* 0x00014000ff09ab82 */ /* 0x000e660000000800 */
[----:B0-----:R-:W-:Y:S02]  /*4dd0*/  LEA R11, R10, R5, 0x18 ;  /* 0x000000050a0b7211 */ /* 0x001fe400078ec0ff */
[----:B------:R-:W-:-:S03]  /*4de0*/  SHF.L.U32 R5, R3, 0x1f, RZ ;  /* 0x0000001f03057819 */ /* 0x000fc600000006ff */
[----:B------:R-:W-:-:S04]  /*4df0*/  IMAD R10, R4, 0x8, R11 ;  /* 0x00000008040a7824 */ /* 0x000fc800078e020b */
[----:B------:R-:W0:Y:S02]  /*4e00*/  SYNCS.PHASECHK.TRANS64.TRYWAIT P1, [R10+URZ+0x70], R5 ;  /* 0x000070050a0075a7 */ /* 0x000e24000802017f */
[----:B01----:R-:W-:Y:S05]  /*4e10*/  @!P1 BRA `(.L_x_104) ;  /* 0x0000001400189947 */ /* 0x003fea0003800000 */
.L_x_136:
[----:B0-----:R-:W-:Y:S01]  /*4e20*/  PRMT R5, R6, 0x9910, RZ ;  /* 0x0000991006057816 */ /* 0x001fe200000000ff */
[----:B------:R0:W-:Y:S03]  /*4e30*/  @!P2 SYNCS.ARRIVE.TRANS64 RZ, [R10+URZ], R9 ;  /* 0x000000090affa9a7 */ /* 0x0001e6000800003f */
[----:B------:R-:W-:-:S13]  /*4e40*/  ISETP.NE.AND P1, PT, R5, 0x2, PT ;  /* 0x000000020500780c */ /* 0x000fda0003f25270 */
[----:B0-----:R-:W-:Y:S05]  /*4e50*/  @P1 BRA `(.L_x_105) ;  /* 0x0000000000041947 */ /* 0x001fea0003800000 */
[----:B------:R-:W-:Y:S01]  /*4e60*/  BPT.TRAP 0x1 ;  /* 0x000000040000795c */ /* 0x000fe20000300000 */
.L_x_105:
[----:B------:R-:W-:Y:S05]  /*4e70*/  @P0 BRA `(.L_x_106) ;  /* 0x0000000000040947 */ /* 0x000fea0003800000 */
[----:B------:R-:W-:Y:S01]  /*4e80*/  BPT.TRAP 0x1 ;  /* 0x000000040000795c */ /* 0x000fe20000300000 */
.L_x_106:
[----:B------:R-:W-:Y:S01]  /*4e90*/  IMAD R11, R4, 0x2000, R11 ;  /* 0x00002000040b7824 */ /* 0x000fe200078e020b */
[----:B------:R-:W-:Y:S01]  /*4ea0*/  R2UR UR19, R12 ;  /* 0x000000000c1372ca */ /* 0x000fe200000e0000 */
[----:B------:R-:W-:Y:S01]  /*4eb0*/  VIADD R13, R13, 0xffffffff ;  /* 0xffffffff0d0d7836 */ /* 0x000fe20000000000 */
[----:B------:R-:W-:Y:S01]  /*4ec0*/  R2UR UR9, R10 ;  /* 0x000000000a0972ca */ /* 0x000fe200000e0000 */
[----:B------:R-:W-:Y:S01]  /*4ed0*/  UIADD3 UR4, UP0, UR22, 0xf0, URZ ;  /* 0x000000f016047890 */ /* 0x000fe2000ff1e03f */
[----:B------:R-:W-:Y:S01]  /*4ee0*/  R2UR UR16, R11 ;  /* 0x000000000b1072ca */ /* 0x000fe200000e0000 */
[----:B------:R-:W-:Y:S01]  /*4ef0*/  UIADD3 UR24, UP1, UR22, 0x1f0, URZ ;  /* 0x000001f016187890 */ /* 0x000fe2000ff3e03f */
[----:B------:R-:W-:Y:S01]  /*4f00*/  R2UR UR12, R2 ;  /* 0x00000000020c72ca */ /* 0x000fe200000e0000 */
[----:B------:R-:W-:Y:S01]  /*4f10*/  UIADD3.X UR5, URZ, UR23, URZ, UP0, !UPT ;  /* 0x000000173f057290 */ /* 0x000fe200087fe43f */
[----:B------:R-:W-:Y:S01]  /*4f20*/  R2UR UR11, R19 ;  /* 0x00000000130b72ca */ /* 0x000fe200000e0000 */
[----:B------:R-:W-:Y:S01]  /*4f30*/  VIADD R4, R4, 0x1 ;  /* 0x0000000104047836 */ /* 0x000fe20000000000 */
[----:B------:R-:W-:Y:S01]  /*4f40*/  R2UR UR18, R22 ;  /* 0x00000000161272ca */ /* 0x000fe200000e0000 */
[----:B------:R-:W-:Y:S01]  /*4f50*/  UIADD3.X UR25, URZ, UR23, URZ, UP1, !UPT ;  /* 0x000000173f197290 */ /* 0x000fe20008ffe43f */
[----:B------:R-:W-:Y:S01]  /*4f60*/  ISETP.GT.AND P3, PT, R13, 0x1, PT ;  /* 0x000000010d00780c */ /* 0x000fe20003f64270 */
[----:B------:R-:W-:Y:S01]  /*4f70*/  UMOV UR6, 0x0 ;  /* 0x0000000000067882 */ /* 0x000fe20000000000 */
[----:B------:R-:W-:Y:S01]  /*4f80*/  ISETP.NE.AND P1, PT, R4, 0xe, PT ;  /* 0x0000000e0400780c */ /* 0x000fe20003f25270 */
[----:B------:R-:W-:Y:S01]  /*4f90*/  UMOV UR7, 0x10000000 ;  /* 0x1000000000077882 */ /* 0x000fe20000000000 */
[----:B------:R-:W-:Y:S01]  /*4fa0*/  UMOV UR10, UR19 ;  /* 0x00000013000a7c82 */ /* 0x000fe20008000000 */
[----:B------:R-:W-:Y:S01]  /*4fb0*/  UIADD3 UR8, UR16, 0x200, URZ ;  /* 0x0000020010087890 */ /* 0x000fe2000fffe03f */
[----:B------:R-:W-:Y:S01]  /*4fc0*/  SEL R10, RZ, 0x1, P1 ;  /* 0x00000001ff0a7807 */ /* 0x000fe20000800000 */
[----:B------:R-:W-:Y:S01]  /*4fd0*/  UIADD3 UR16, UR16, 0x1c200, URZ ;  /* 0x0001c20010107890 */ /* 0x000fe2000fffe03f */
[----:B------:R-:W-:Y:S01]  /*4fe0*/  VIADD R12, R12, 0x40 ;  /* 0x000000400c0c7836 */ /* 0x000fe20000000000 */
[----:B------:R-:W-:Y:S01]  /*4ff0*/  UMOV UR17, UR9 ;  /* 0x0000000900117c82 */ /* 0x000fe20008000000 */
[----:B------:R-:W-:Y:S01]  /*5000*/  UMOV UR20, UR12 ;  /* 0x0000000c00147c82 */ /* 0x000fe20008000000 */
[----:B------:R-:W-:-:S02]  /*5010*/  LOP3.LUT R3, R3, R10, RZ, 0x3c, !PT ;  /* 0x0000000a03037212 */ /* 0x000fc400078e3cff */
[----:B------:R-:W-:Y:S01]  /*5020*/  SEL R4, R4, RZ, P1 ;  /* 0x000000ff04047207 */ /* 0x000fe20000800000 */
[----:B------:R0:W-:Y:S02]  /*5030*/  UTMALDG.3D [UR8], [UR4], desc[UR6] ;  /* 0x00000608040075b4 */ /* 0x0001e40008011000 */
[----:B------:R0:W-:Y:S02]  /*5040*/  UTMALDG.3D [UR16], [UR24], desc[UR6] ;  /* 0x00000610180075b4 */ /* 0x0001e40008011000 */
[----:B0-----:R-:W-:Y:S05]  /*5050*/  @P3 BRA `(.L_x_107) ;  /* 0xfffffffc00503947 */ /* 0x001fea000383ffff */
.L_x_103:
[----:B------:R-:W-:Y:S05]  /*5060*/  BSYNC B1 ;  /* 0x0000000000017941 */ /* 0x000fea0003800000 */
.L_x_102:
[----:B------:R-:W2:Y:S01]  /*5070*/  LDL.64 R10, [R1] ;  /* 0x00000000010a7983 */ /* 0x000ea20000100a00 */
[----:B------:R-:W-:Y:S01]  /*5080*/  LOP3.LUT P4, RZ, R8, 0xff, RZ, 0xc0, !PT ;  /* 0x000000ff08ff7812 */ /* 0x000fe2000788c0ff */
[----:B------:R-:W-:Y:S01]  /*5090*/  VIADD R4, R7, UR40 ;  /* 0x0000002807047c36 */ /* 0x000fe20008000000 */
[----:B------:R-:W-:Y:S01]  /*50a0*/  ULDC.64 UR4, c[0x0][0x650] ;  /* 0x0001940000047ab9 */ /* 0x000fe20000000a00 */
[----:B------:R-:W-:Y:S01]  /*50b0*/  IMAD.U32 R5, RZ, RZ, UR40 ;  /* 0x00000028ff057e24 */ /* 0x000fe2000f8e00ff */
[----:B------:R-:W-:Y:S01]  /*50c0*/  UISETP.GE.U32.AND UP0, UPT, UR40, 0xe, UPT ;  /* 0x0000000e2800788c */ /* 0x000fe2000bf06070 */
[----:B------:R-:W-:Y:S01]  /*50d0*/  BSSY B1, `(.L_x_108) ;  /* 0x0000070000017945 */ /* 0x000fe20003800000 */
[----:B------:R-:W-:Y:S01]  /*50e0*/  SHF.R.U32.HI R2, RZ, 0x1, R4 ;  /* 0x00000001ff027819 */ /* 0x000fe20000011604 */
[----:B------:R-:W-:Y:S01]  /*50f0*/  IMAD.MOV.U32 R19, RZ, RZ, -0x1 ;  /* 0xffffffffff137424 */ /* 0x000fe200078e00ff */
[----:B------:R-:W-:Y:S01]  /*5100*/  ISETP.GT.U32.AND P1, PT, R4, 0xd, PT ;  /* 0x0000000d0400780c */ /* 0x000fe20003f24070 */
[----:B------:R-:W-:Y:S01]  /*5110*/  IMAD.MOV.U32 R22, RZ, RZ, -0x1 ;  /* 0xffffffffff167424 */ /* 0x000fe200078e00ff */
[----:B------:R-:W-:-:S02]  /*5120*/  PLOP3.LUT P3, PT, PT, PT, UP0, 0x80, 0x0 ;  /* 0x000000000000781c */ /* 0x000fc40003f6f008 */
[----:B------:R-:W-:Y:S01]  /*5130*/  ISETP.LT.U32.AND P1, PT, R5, 0xe, P1 ;  /* 0x0000000e0500780c */ /* 0x000fe20000f21070 */
[----:B------:R-:W0:Y:S01]  /*5140*/  @P4 S2R R8, SR_CgaCtaId ;  /* 0x0000000000084919 */ /* 0x000e220000008800 */
[----:B------:R-:W-:-:S04]  /*5150*/  @P4 MOV R3, 0x400 ;  /* 0x0000040000034802 */ /* 0x000fc80000000f00 */
[----:B0-----:R-:W-:Y:S01]  /*5160*/  @P4 LEA R8, R8, R3, 0x18 ;  /* 0x0000000308084211 */ /* 0x001fe200078ec0ff */
[----:B------:R-:W-:-:S03]  /*5170*/  IMAD.WIDE.U32 R2, R2, -0x6db6db6d, RZ ;  /* 0x9249249302027825 */ /* 0x000fc600078e00ff */
[----:B------:R0:W-:Y:S01]  /*5180*/  @P4 SYNCS.ARRIVE.TRANS64.A1T0 RZ, [R8+URZ+0x118], RZ ;  /* 0x000118ff08ff49a7 */ /* 0x0001e2000810003f */
[----:B------:R-:W-:Y:S01]  /*5190*/  IMAD.MOV.U32 R2, RZ, RZ, -0x1 ;  /* 0xffffffffff027424 */ /* 0x000fe200078e00ff */
[----:B------:R-:W-:Y:S02]  /*51a0*/  SHF.R.U32.HI R5, RZ, 0x2, R3 ;  /* 0x00000002ff057819 */ /* 0x000fe40000011603 */
[----:B------:R-:W-:-:S03]  /*51b0*/  SEL R3, RZ, 0x1, !P1 ;  /* 0x00000001ff037807 */ /* 0x000fc60004800000 */
[----:B------:R-:W-:Y:S01]  /*51c0*/  IMAD R7, R5, -0xe, R4 ;  /* 0xfffffff205077824 */ /* 0x000fe200078e0204 */
[----:B------:R-:W-:Y:S02]  /*51d0*/  LOP3.LUT R0, R0, R3, RZ, 0x3c, !PT ;  /* 0x0000000300007212 */ /* 0x000fe400078e3cff */
[----:B------:R-:W-:Y:S02]  /*51e0*/  PRMT R3, RZ, 0x7610, R3 ;  /* 0x00007610ff037816 */ /* 0x000fe40000000003 */
[----:B------:R-:W-:Y:S02]  /*51f0*/  @P3 LOP3.LUT R0, R0, 0x1, R5, 0x78, !PT ;  /* 0x0000000100003812 */ /* 0x000fe400078e7805 */
[----:B0-----:R-:W-:Y:S02]  /*5200*/  PRMT R8, RZ, 0x7610, R8 ;  /* 0x00007610ff087816 */ /* 0x001fe40000000008 */
[----:B--2---:R-:W-:-:S04]  /*5210*/  IADD3 R18, P4, R18, R10, RZ ;  /* 0x0000000a12127210 */ /* 0x004fc80007f9e0ff */
[----:B------:R-:W-:Y:S01]  /*5220*/  ISETP.GE.U32.AND P1, PT, R18, UR4, PT ;  /* 0x0000000412007c0c */ /* 0x000fe2000bf26070 */
[----:B------:R-:W-:-:S05]  /*5230*/  IMAD.X R17, R17, 0x1, R23, P4 ;  /* 0x0000000111117824 */ /* 0x000fca00020e0617 */
[----:B------:R-:W-:-:S13]  /*5240*/  ISETP.GE.U32.AND.EX P1, PT, R17, UR5, PT, P1 ;  /* 0x0000000511007c0c */ /* 0x000fda000bf26110 */
[----:B------:R-:W-:Y:S05]  /*5250*/  @P1 BRA `(.L_x_109) ;  /* 0x00000004005c1947 */ /* 0x000fea0003800000 */
[----:B------:R-:W0:Y:S01]  /*5260*/  S2R R11, SR_CTAID.X ;  /* 0x00000000000b7919 */ /* 0x000e220000002500 */
[----:B------:R-:W-:Y:S01]  /*5270*/  ULDC.64 UR4, c[0x0][0x628] ;  /* 0x00018a0000047ab9 */ /* 0x000fe20000000a00 */
[----:B------:R-:W1:Y:S01]  /*5280*/  LDC R12, c[0x0][0x144] ;  /* 0x00005100ff0c7b82 */ /* 0x000e620000000800 */
[----:B------:R-:W-:Y:S01]  /*5290*/  ISETP.NE.U32.AND P1, PT, RZ, UR4, PT ;  /* 0x00000004ff007c0c */ /* 0x000fe2000bf25070 */
[----:B------:R-:W2:Y:S01]  /*52a0*/  S2R R9, SR_CTAID.Y ;  /* 0x0000000000097919 */ /* 0x000ea20000002600 */
[----:B------:R-:W-:Y:S01]  /*52b0*/  ULDC UR6, c[0x0][0x150] ;  /* 0x0000540000067ab9 */ /* 0x000fe20000000800 */
[----:B------:R-:W-:Y:S01]  /*52c0*/  ULDC UR7, c[0x0][0x630] ;  /* 0x00018c0000077ab9 */ /* 0x000fe20000000800 */
[----:B------:R-:W-:Y:S01]  /*52d0*/  ISETP.NE.AND.EX P1, PT, RZ, UR5, PT, P1 ;  /* 0x00000005ff007c0c */ /* 0x000fe2000bf25310 */
[----:B------:R-:W-:Y:S01]  /*52e0*/  IMAD.MOV.U32 R2, RZ, RZ, R18 ;  /* 0x000000ffff027224 */ /* 0x000fe200078e0012 */
[----:B0-----:R-:W-:-:S05]  /*52f0*/  I2FP.F32.U32 R3, R11 ;  /* 0x0000000b00037245 */ /* 0x001fca0000201000 */
[----:B------:R-:W-:Y:S01]  /*5300*/  FMUL R14, R3, UR6 ;  /* 0x00000006030e7c20 */ /* 0x000fe20008400000 */
[----:B------:R-:W-:-:S05]  /*5310*/  IMAD.MOV.U32 R3, RZ, RZ, R17 ;  /* 0x000000ffff037224 */ /* 0x000fca00078e0011 */
[----:B--2---:R-:W-:Y:S05]  /*5320*/  @!P1 BRA `(.L_x_110) ;  /* 0x0000000000289947 */ /* 0x004fea0003800000 */
[----:B------:R-:W-:Y:S02]  /*5330*/  ULDC UR6, c[0x0][0x634] ;  /* 0x00018d0000067ab9 */ /* 0x000fe40000000800 */
[----:B------:R-:W-:-:S05]  /*5340*/  IADD3 R3, P1, R18, UR6, RZ ;  /* 0x0000000612037c10 */ /* 0x000fca000ff3e0ff */
[----:B------:R-:W-:-:S04]  /*5350*/  IMAD.X R13, RZ, RZ, R17, P1 ;  /* 0x000000ffff0d7224 */ /* 0x000fc800008e0611 */
[----:B------:R-:W-:-:S04]  /*5360*/  IMAD.WIDE.U32 R4, R13, UR4, RZ ;  /* 0x000000040d047c25 */ /* 0x000fc8000f8e00ff */
[----:B------:R-:W-:-:S04]  /*5370*/  IMAD.WIDE.U32 R4, P1, R3, UR5, R4 ;  /* 0x0000000503047c25 */ /* 0x000fc8000f820004 */
[----:B------:R-:W-:-:S04]  /*5380*/  IMAD.WIDE.U32 R2, R3, UR4, RZ ;  /* 0x0000000403027c25 */ /* 0x000fc8000f8e00ff */
[----:B------:R-:W-:Y:S01]  /*5390*/  IMAD.MOV.U32 R2, RZ, RZ, R5 ;  /* 0x000000ffff027224 */ /* 0x000fe200078e0005 */
[----:B------:R-:W-:Y:S01]  /*53a0*/  IADD3 RZ, P3, R3, R4, RZ ;  /* 0x0000000403ff7210 */ /* 0x000fe20007f7e0ff */
[----:B------:R-:W-:-:S04]  /*53b0*/  IMAD.X R3, RZ, RZ, RZ, P1 ;  /* 0x000000ffff037224 */ /* 0x000fc800008e06ff */
[----:B------:R-:W-:-:S08]  /*53c0*/  IMAD.WIDE.U32.X R2, R13, UR5, R2, P3 ;  /* 0x000000050d027c25 */ /* 0x000fd000098e0402 */
.L_x_110:
[--C-:B------:R-:W-:Y:S01]  /*53d0*/  SHF.R.U64 R10, R2, UR7, R3.reuse ;  /* 0x00000007020a7c19 */ /* 0x100fe20008001203 */
[----:B------:R-:W0:Y:S01]  /*53e0*/  F2I.U32.TRUNC.NTZ R14, R14 ;  /* 0x0000000e000e7305 */ /* 0x000e22000020f000 */
[----:B------:R-:W-:Y:S01]  /*53f0*/  SHF.R.U32.HI R2, RZ, UR7, R3 ;  /* 0x00000007ff027c19 */ /* 0x000fe20008011603 */
[----:B------:R-:W-:Y:S01]  /*5400*/  ULDC.64 UR4, c[0x0][0x620] ;  /* 0x0001880000047ab9 */ /* 0x000fe20000000a00 */
[----:B------:R-:W-:Y:S01]  /*5410*/  IADD3 R5, P1, RZ, -R10, RZ ;  /* 0x8000000aff057210 */ /* 0x000fe20007f3e0ff */
[----:B------:R-:W-:Y:S01]  /*5420*/  IMAD.MOV.U32 R3, RZ, RZ, R17 ;  /* 0x000000ffff037224 */ /* 0x000fe200078e0011 */
[----:B------:R-:W-:-:S03]  /*5430*/  ULDC.64 UR6, c[0x0][0x640] ;  /* 0x0001900000067ab9 */ /* 0x000fc60000000a00 */
[----:B------:R-:W-:Y:S01]  /*5440*/  IMAD.X R2, RZ, RZ, ~R2, P1 ;  /* 0x000000ffff027224 */ /* 0x000fe200008e0e02 */
[----:B------:R-:W-:-:S03]  /*5450*/  ISETP.NE.U32.AND P1, PT, RZ, UR6, PT ;  /* 0x00000006ff007c0c */ /* 0x000fc6000bf25070 */
[----:B------:R-:W-:Y:S01]  /*5460*/  IMAD R4, R2, UR4, RZ ;  /* 0x0000000402047c24 */ /* 0x000fe2000f8e02ff */
[----:B------:R-:W-:Y:S01]  /*5470*/  ISETP.NE.AND.EX P1, PT, RZ, UR7, PT, P1 ;  /* 0x00000007ff007c0c */ /* 0x000fe2000bf25310 */
[----:B------:R-:W-:-:S04]  /*5480*/  IMAD.MOV.U32 R2, RZ, RZ, R18 ;  /* 0x000000ffff027224 */ /* 0x000fc800078e0012 */
[----:B------:R-:W-:Y:S01]  /*5490*/  IMAD.WIDE.U32 R2, R5, UR4, R2 ;  /* 0x0000000405027c25 */ /* 0x000fe2000f8e0002 */
[----:B------:R-:W-:-:S03]  /*54a0*/  ULDC UR4, c[0x0][0x618] ;  /* 0x0001860000047ab9 */ /* 0x000fc60000000800 */
[----:B------:R-:W-:Y:S01]  /*54b0*/  IMAD R5, R5, UR5, R4 ;  /* 0x0000000505057c24 */ /* 0x000fe2000f8e0204 */
[----:B------:R-:W-:Y:S01]  /*54c0*/  ULDC UR5, c[0x0][0x154] ;  /* 0x0000550000057ab9 */ /* 0x000fe20000000800 */
[----:B0-----:R-:W-:Y:S02]  /*54d0*/  IMAD.MOV R4, RZ, RZ, -R14 ;  /* 0x000000ffff047224 */ /* 0x001fe400078e0a0e */
[----:B------:R-:W0:Y:S01]  /*54e0*/  LDC R14, c[0x0][0x148] ;  /* 0x00005200ff0e7b82 */ /* 0x000e220000000800 */
[----:B------:R-:W-:Y:S02]  /*54f0*/  IMAD.IADD R3, R3, 0x1, R5 ;  /* 0x0000000103037824 */ /* 0x000fe400078e0205 */
[----:B-1----:R-:W-:Y:S01]  /*5500*/  IMAD R11, R12, R4, R11 ;  /* 0x000000040c0b7224 */ /* 0x002fe200078e020b */
[----:B------:R-:W-:Y:S02]  /*5510*/  I2FP.F32.U32 R4, R9 ;  /* 0x0000000900047245 */ /* 0x000fe40000201000 */
[----:B------:R-:W-:-:S02]  /*5520*/  SHF.R.U64 R12, R2, UR4, R3 ;  /* 0x00000004020c7c19 */ /* 0x000fc40008001203 */
[----:B------:R-:W-:Y:S01]  /*5530*/  SHF.R.U32.HI R3, RZ, UR4, R3 ;  /* 0x00000004ff037c19 */ /* 0x000fe20008011603 */
[----:B------:R-:W-:Y:S01]  /*5540*/  FMUL R4, R4, UR5 ;  /* 0x0000000504047c20 */ /* 0x000fe20008400000 */
[----:B------:R-:W-:Y:S02]  /*5550*/  ULDC UR4, c[0x0][0x608] ;  /* 0x0001820000047ab9 */ /* 0x000fe40000000800 */
[--C-:B------:R-:W-:Y:S01]  /*5560*/  SHF.R.U64 R15, R12, UR4, R3.reuse ;  /* 0x000000040c0f7c19 */ /* 0x100fe20008001203 */
[----:B------:R1:W2:Y:S01]  /*5570*/  F2I.U32.TRUNC.NTZ R20, R4 ;  /* 0x0000000400147305 */ /* 0x0002a2000020f000 */
[----:B------:R-:W-:Y:S01]  /*5580*/  SHF.R.U32.HI R2, RZ, UR4, R3 ;  /* 0x00000004ff027c19 */ /* 0x000fe20008011603 */
[----:B------:R-:W-:-:S03]  /*5590*/  ULDC UR4, c[0x0][0x658] ;  /* 0x0001960000047ab9 */ /* 0x000fc60000000800 */
[--C-:B------:R-:W-:Y:S02]  /*55a0*/  SHF.R.U64 R13, R15, UR4, R2.reuse ;  /* 0x000000040f0d7c19 */ /* 0x100fe40008001202 */
[----:B------:R-:W-:-:S03]  /*55b0*/  SHF.R.U32.HI R19, RZ, UR4, R2 ;  /* 0x00000004ff137c19 */ /* 0x000fc60008011602 */
[----:B------:R-:W-:Y:S02]  /*55c0*/  IMAD.MOV.U32 R2, RZ, RZ, R13 ;  /* 0x000000ffff027224 */ /* 0x000fe400078e000d */
[----:B------:R-:W-:Y:S01]  /*55d0*/  IMAD.MOV.U32 R3, RZ, RZ, R19 ;  /* 0x000000ffff037224 */ /* 0x000fe200078e0013 */
[----:B-1----:R-:W-:Y:S06]  /*55e0*/  @!P1 BRA `(.L_x_111) ;  /* 0x0000000000289947 */ /* 0x002fec0003800000 */
        /* <DEDUP_REMOVED lines=10> */
.L_x_111:
[----:B------:R-:W1:Y:S01]  /*5690*/  LDC R4, c[0x0][0x65c] ;  /* 0x00019700ff047b82 */ /* 0x000e620000000800 */
[----:B------:R-:W-:Y:S01]  /*56a0*/  ULDC UR4, c[0x0][0x648] ;  /* 0x0001920000047ab9 */ /* 0x000fe20000000800 */
[----:B------:R-:W-:Y:S01]  /*56b0*/  LOP3.LUT R15, R15, UR14, RZ, 0xc0, !PT ;  /* 0x0000000e0f0f7c12 */ /* 0x000fe2000f8ec0ff */
[----:B--2---:R-:W-:Y:S01]  /*56c0*/  IMAD.MOV R20, RZ, RZ, -R20 ;  /* 0x000000ffff147224 */ /* 0x004fe200078e0a14 */
[----:B------:R-:W-:Y:S01]  /*56d0*/  SHF.R.U64 R2, R2, UR4, R3 ;  /* 0x0000000402027c19 */ /* 0x000fe20008001203 */
[----:B------:R-:W-:Y:S01]  /*56e0*/  ULDC UR4, c[0x0][0x638] ;  /* 0x00018e0000047ab9 */ /* 0x000fe20000000800 */
[----:B------:R-:W-:Y:S01]  /*56f0*/  LOP3.LUT R12, R12, UR13, RZ, 0xc0, !PT ;  /* 0x0000000d0c0c7c12 */ /* 0x000fe2000f8ec0ff */
[----:B------:R-:W-:Y:S01]  /*5700*/  ULDC UR5, c[0x0][0x610] ;  /* 0x0001840000057ab9 */ /* 0x000fe20000000800 */
[----:B------:R-:W-:Y:S01]  /*5710*/  IMAD.MOV.U32 R3, RZ, RZ, 0x1 ;  /* 0x00000001ff037424 */ /* 0x000fe200078e00ff */
[----:B-1----:R-:W-:Y:S01]  /*5720*/  ISETP.NE.AND P1, PT, R4, 0x1, PT ;  /* 0x000000010400780c */ /* 0x002fe20003f25270 */
[----:B------:R-:W-:-:S02]  /*5730*/  IMAD.MOV R4, RZ, RZ, -R2 ;  /* 0x000000ffff047224 */ /* 0x000fc400078e0a02 */
[----:B------:R-:W-:Y:S02]  /*5740*/  IMAD R2, R2, UR15, R15 ;  /* 0x0000000f02027c24 */ /* 0x000fe4000f8e020f */
[----:B------:R-:W-:Y:S01]  /*5750*/  IMAD R13, R4, UR4, R13 ;  /* 0x00000004040d7c24 */ /* 0x000fe2000f8e020d */
[----:B------:R-:W-:-:S07]  /*5760*/  ULDC UR4, c[0x0][0x600] ;  /* 0x0001800000047ab9 */ /* 0x000fce0000000800 */
[----:B0-----:R-:W-:-:S04]  /*5770*/  @P1 IMAD R11, R14, R20, R9 ;  /* 0x000000140e0b1224 */ /* 0x001fc800078e0209 */
[----:B------:R-:W-:Y:S02]  /*5780*/  IMAD R11, R2, UR5, R11 ;  /* 0x00000005020b7c24 */ /* 0x000fe4000f8e020b */
[----:B------:R-:W-:-:S05]  /*5790*/  IMAD R2, R13, UR4, R12 ;  /* 0x000000040d027c24 */ /* 0x000fca000f8e020c */
[----:B------:R-:W-:Y:S02]  /*57a0*/  SEL R22, R2, R11, !P1 ;  /* 0x0000000b02167207 */ /* 0x000fe40004800000 */
[----:B------:R-:W-:Y:S01]  /*57b0*/  SEL R19, R11, R2, !P1 ;  /* 0x000000020b137207 */ /* 0x000fe20004800000 */
[----:B------:R-:W-:-:S07]  /*57c0*/  IMAD.MOV.U32 R2, RZ, RZ, R10 ;  /* 0x000000ffff027224 */ /* 0x000fce00078e000a */
.L_x_109:
[----:B------:R-:W-:Y:S05]  /*57d0*/  BSYNC B1 ;  /* 0x0000000000017941 */ /* 0x000fea0003800000 */
.L_x_108:
[----:B------:R-:W-:-:S13]  /*57e0*/  LOP3.LUT P1, RZ, R3, 0xff, RZ, 0xc0, !PT ;  /* 0x000000ff03ff7812 */ /* 0x000fda000782c0ff */
[----:B------:R-:W-:Y:S05]  /*57f0*/  @P1 BRA `(.L_x_112) ;  /* 0xfffffff400341947 */ /* 0x000fea000383ffff */
[----:B------:R-:W-:Y:S05]  /*5800*/  BSYNC B0 ;  /* 0x0000000000007941 */ /* 0x000fea0003800000 */
.L_x_100:
[----:B------:R-:W-:-:S03]  /*5810*/  UMOV UR4, 0xffffffff ;  /* 0xffffffff00047882 */ /* 0x000fc60000000000 */
[----:B------:R-:W-:Y:S05]  /*5820*/  BRA.DIV UR4, `(.L_x_113) ;  /* 0x0000000a04a87947 */ /* 0x000fea000b800000 */
[----:B------:R-:W-:-:S13]  /*5830*/  ELECT P6, URZ, PT ;  /* 0x00000000003f782f */ /* 0x000fda00038c0000 */
.L_x_139:
[----:B------:R-:W-:Y:S04]  /*5840*/  BSSY B0, `(.L_x_114) ;  /* 0x0000085000007945 */ /* 0x000fe80003800000 */
[----:B------:R-:W-:Y:S05]  /*5850*/  @!P6 BRA `(.L_x_115) ;  /* 0x00000008000ce947 */ /* 0x000fea0003800000 */
[----:B------:R-:W-:-:S04]  /*5860*/  LOP3.LUT R16, R16, 0x2, RZ, 0xfc, !PT ;  /* 0x0000000210107812 */ /* 0x000fc800078efcff */
[----:B------:R-:W-:-:S13]  /*5870*/  ISETP.NE.AND P0, PT, R16, 0x3, PT ;  /* 0x000000031000780c */ /* 0x000fda0003f05270 */
[----:B------:R-:W-:Y:S05]  /*5880*/  @!P0 BRA `(.L_x_116) ;  /* 0x0000000000048947 */ /* 0x000fea0003800000 */
[----:B------:R-:W-:Y:S01]  /*5890*/  BPT.TRAP 0x1 ;  /* 0x000000040000795c */ /* 0x000fe20000300000 */
.L_x_116:
[----:B------:R-:W0:Y:S01]  /*58a0*/  S2R R3, SR_CgaCtaId ;  /* 0x0000000000037919 */ /* 0x000e220000008800 */
[----:B------:R-:W-:Y:S02]  /*58b0*/  MOV R2, 0x400 ;  /* 0x0000040000027802 */ /* 0x000fe40000000f00 */
[----:B------:R-:W-:Y:S02]  /*58c0*/  SHF.L.U32 R4, R0, 0x1f, RZ ;  /* 0x0000001f00047819 */ /* 0x000fe400000006ff */
[----:B0-----:R-:W-:-:S05]  /*58d0*/  LEA R2, R3, R2, 0x18 ;  /* 0x0000000203027211 */ /* 0x001fca00078ec0ff */
[----:B------:R-:W-:-:S04]  /*58e0*/  VIADD R2, R2, 0x70 ;  /* 0x0000007002027836 */ /* 0x000fc80000000000 */
[C---:B------:R-:W-:Y:S02]  /*58f0*/  IMAD R9, R7.reuse, 0x8, R2 ;  /* 0x0000000807097824 */ /* 0x040fe400078e0202 */
[----:B------:R-:W-:Y:S02]  /*5900*/  VIADD R7, R7, 0x1 ;  /* 0x0000000107077836 */ /* 0x000fe40000000000 */
[----:B------:R-:W0:Y:S03]  /*5910*/  SYNCS.PHASECHK.TRANS64.TRYWAIT P0, [R9+URZ], R4 ;  /* 0x00000004090075a7 */ /* 0x000e26000800017f */
[----:B------:R-:W-:-:S04]  /*5920*/  ISETP.NE.AND P1, PT, R7, 0xe, PT ;  /* 0x0000000e0700780c */ /* 0x000fc80003f25270 */
[----:B------:R-:W-:Y:S02]  /*5930*/  SEL R3, RZ, 0x1, P1 ;  /* 0x00000001ff037807 */ /* 0x000fe40000800000 */
[----:B------:R-:W-:Y:S02]  /*5940*/  SEL R7, R7, RZ, P1 ;  /* 0x000000ff07077207 */ /* 0x000fe40000800000 */
[----:B------:R-:W-:-:S03]  /*5950*/  LOP3.LUT R6, R0, R3, RZ, 0x3c, !PT ;  /* 0x0000000300067212 */ /* 0x000fc600078e3cff */
[----:B------:R-:W-:Y:S01]  /*5960*/  IMAD R8, R7, 0x8, R2 ;  /* 0x0000000807087824 */ /* 0x000fe200078e0202 */
[----:B------:R-:W-:Y:S01]  /*5970*/  SHF.L.U32 R5, R6, 0x1f, RZ ;  /* 0x0000001f06057819 */ /* 0x000fe200000006ff */
[----:B0-----:R-:W-:Y:S06]  /*5980*/  @!P0 BRA `(.L_x_117) ;  /* 0x0000000800708947 */ /* 0x001fec0003800000 */
.L_x_140:
[----:B------:R-:W1:Y:S01]  /*5990*/  SYNCS.PHASECHK.TRANS64.TRYWAIT P0, [R8+URZ], R5 ;  /* 0x00000005080075a7 */ /* 0x000e62000800017f */
[----:B------:R-:W-:-:S05]  /*59a0*/  VIADD R0, R7, 0x1 ;  /* 0x0000000107007836 */ /* 0x000fca0000000000 */
[----:B------:R-:W-:-:S04]  /*59b0*/  ISETP.NE.AND P1, PT, R0, 0xe, PT ;  /* 0x0000000e0000780c */ /* 0x000fc80003f25270 */
[----:B------:R-:W-:Y:S02]  /*59c0*/  SEL R3, RZ, 0x1, P1 ;  /* 0x00000001ff037807 */ /* 0x000fe40000800000 */
[----:B------:R-:W-:Y:S02]  /*59d0*/  SEL R7, R0, RZ, P1 ;  /* 0x000000ff00077207 */ /* 0x000fe40000800000 */
[----:B------:R-:W-:-:S03]  /*59e0*/  LOP3.LUT R6, R6, R3, RZ, 0x3c, !PT ;  /* 0x0000000306067212 */ /* 0x000fc600078e3cff */
[----:B0-----:R-:W-:Y:S01]  /*59f0*/  IMAD R9, R7, 0x8, R2 ;  /* 0x0000000807097824 */ /* 0x001fe200078e0202 */
[----:B------:R-:W-:Y:S01]  /*5a00*/  SHF.L.U32 R4, R6, 0x1f, RZ ;  /* 0x0000001f06047819 */ /* 0x000fe200000006ff */
[----:B-1----:R-:W-:Y:S06]  /*5a10*/  @!P0 BRA `(.L_x_118) ;  /* 0x0000000800608947 */ /* 0x002fec0003800000 */
.L_x_141:
        /* <DEDUP_REMOVED lines=9> */
.L_x_142:
        /* <DEDUP_REMOVED lines=9> */
.L_x_143:
        /* <DEDUP_REMOVED lines=9> */
.L_x_144:
        /* <DEDUP_REMOVED lines=9> */
.L_x_145:
        /* <DEDUP_REMOVED lines=9> */
.L_x_146:
        /* <DEDUP_REMOVED lines=9> */
.L_x_147:
        /* <DEDUP_REMOVED lines=9> */
.L_x_148:
        /* <DEDUP_REMOVED lines=9> */
.L_x_149:
        /* <DEDUP_REMOVED lines=9> */
.L_x_150:
[----:B------:R-:W1:Y:S01]  /*5f30*/  SYNCS.PHASECHK.TRANS64.TRYWAIT P0, [R8+URZ], R5 ;  /* 0x00000005080075a7 */ /* 0x000e62000800017f */
[----:B------:R-:W-:-:S05]  /*5f40*/  VIADD R0, R7, 0x1 ;  /* 0x0000000107007836 */ /* 0x000fca0000000000 */
[----:B------:R-:W-:-:S04]  /*5f50*/  ISETP.NE.AND P1, PT, R0, 0xe, PT ;  /* 0x0000000e0000780c */ /* 0x000fc80003f25270 */
[----:B------:R-:W-:Y:S02]  /*5f60*/  SEL R3, RZ, 0x1, P1 ;  /* 0x00000001ff037807 */ /* 0x000fe40000800000 */
[----:B------:R-:W-:Y:S02]  /*5f70*/  SEL R7, R0, RZ, P1 ;  /* 0x000000ff00077207 */ /* 0x000fe40000800000 */
[----:B0-----:R-:W-:-:S03]  /*5f80*/  LOP3.LUT R9, R6, R3, RZ, 0x3c, !PT ;  /* 0x0000000306097212 */ /* 0x001fc600078e3cff */
[----:B------:R-:W-:Y:S01]  /*5f90*/  IMAD R11, R7, 0x8, R2 ;  /* 0x00000008070b7824 */ /* 0x000fe200078e0202 */
[----:B------:R-:W-:Y:S01]  /*5fa0*/  SHF.L.U32 R6, R9, 0x1f, RZ ;  /* 0x0000001f09067819 */ /* 0x000fe200000006ff */
[----:B-1----:R-:W-:Y:S06]  /*5fb0*/  @!P0 BRA `(.L_x_128) ;  /* 0x0000000400c08947 */ /* 0x002fec0003800000 */
.L_x_151:
[----:B------:R-:W1:Y:S01]  /*5fc0*/  SYNCS.PHASECHK.TRANS64.TRYWAIT P0, [R11+URZ], R6 ;  /* 0x000000060b0075a7 */ /* 0x000e62000800017f */
[----:B------:R-:W-:-:S05]  /*5fd0*/  VIADD R0, R7, 0x1 ;  /* 0x0000000107007836 */ /* 0x000fca0000000000 */
[----:B------:R-:W-:-:S04]  /*5fe0*/  ISETP.NE.AND P1, PT, R0, 0xe, PT ;  /* 0x0000000e0000780c */ /* 0x000fc80003f25270 */
[----:B------:R-:W-:Y:S02]  /*5ff0*/  SEL R4, RZ, 0x1, P1 ;  /* 0x00000001ff047807 */ /* 0x000fe40000800000 */
[----:B------:R-:W-:Y:S02]  /*6000*/  SEL R3, R0, RZ, P1 ;  /* 0x000000ff00037207 */ /* 0x000fe40000800000 */
[----:B------:R-:W-:Y:S01]  /*6010*/  LOP3.LUT R0, R9, R4, RZ, 0x3c, !PT ;  /* 0x0000000409007212 */ /* 0x000fe200078e3cff */
[----:B-1----:R-:W-:Y:S06]  /*6020*/  @!P0 BRA `(.L_x_129) ;  /* 0x0000000400b88947 */ /* 0x002fec0003800000 */
.L_x_152:
[----:B------:R-:W-:Y:S01]  /*6030*/  IMAD R3, R3, 0x8, R2 ;  /* 0x0000000803037824 */ /* 0x000fe200078e0202 */
[----:B------:R-:W-:-:S07]  /*6040*/  SHF.L.U32 R0, R0, 0x1f, RZ ;  /* 0x0000001f00007819 */ /* 0x000fce00000006ff */
.L_x_130:
[----:B--2---:R2:W3:Y:S02]  /*6050*/  SYNCS.PHASECHK.TRANS64.TRYWAIT P0, [R3+URZ], R0 ;  /* 0x00000000030075a7 */ /* 0x0044e4000800017f */
[----:B---3--:R-:W-:Y:S05]  /*6060*/  @!P0 NANOSLEEP.SYNCS 0x989680 ;  /* 0x009896800000895d */ /* 0x008fea0003900000 */
[----:B------:R-:W3:Y:S02]  /*6070*/  @!P0 SYNCS.PHASECHK.TRANS64 P0, [R3+URZ], R0 ;  /* 0x00000000030085a7 */ /* 0x000ee4000800007f */
[----:B---3--:R-:W-:Y:S05]  /*6080*/  @!P0 BRA `(.L_x_130) ;  /* 0xfffffffc00f08947 */ /* 0x008fea000383ffff */
.L_x_115:
[----:B------:R-:W-:Y:S05]  /*6090*/  BSYNC B0 ;  /* 0x0000000000007941 */ /* 0x000fea0003800000 */
.L_x_114:
[----:B------:R-:W-:Y:S05]  /*60a0*/  EXIT ;  /* 0x000000000000794d */ /* 0x000fea0003800000 */
.L_x_16:
[----:B-1----:R1:W2:Y:S02]  /*60b0*/  SYNCS.PHASECHK.TRANS64.TRYWAIT P0, [R63+URZ], R0 ;  /* 0x000000003f0075a7 */ /* 0x0022a4000800017f */
[----:B--2---:R-:W-:Y:S05]  /*60c0*/  @!P0 NANOSLEEP.SYNCS 0x989680 ;  /* 0x009896800000895d */ /* 0x004fea0003900000 */
[----:B------:R-:W2:Y:S02]  /*60d0*/  @!P0 SYNCS.PHASECHK.TRANS64 P0, [R63+URZ], R0 ;  /* 0x000000003f0085a7 */ /* 0x000ea4000800007f */
[----:B--2---:R-:W-:Y:S05]  /*60e0*/  @!P0 BRA `(.L_x_16) ;  /* 0xfffffffc00f08947 */ /* 0x004fea000383ffff */
[----:B------:R-:W-:Y:S05]  /*60f0*/  BRA `(.L_x_131) ;  /* 0xffffffb4005c7947 */ /* 0x000fea000383ffff */
.L_x_21:
[----:B--2---:R2:W3:Y:S02]  /*6100*/  SYNCS.PHASECHK.TRANS64.TRYWAIT P1, [R3+URZ], R0 ;  /* 0x00000000030075a7 */ /* 0x0044e4000802017f */
[----:B---3--:R-:W-:Y:S05]  /*6110*/  @!P1 NANOSLEEP.SYNCS 0x989680 ;  /* 0x009896800000995d */ /* 0x008fea0003900000 */
[----:B------:R-:W3:Y:S02]  /*6120*/  @!P1 SYNCS.PHASECHK.TRANS64 P1, [R3+URZ], R0 ;  /* 0x00000000030095a7 */ /* 0x000ee4000802007f */
[----:B---3--:R-:W-:Y:S05]  /*6130*/  @!P1 BRA `(.L_x_21) ;  /* 0xfffffffc00f09947 */ /* 0x008fea000383ffff */
[----:B------:R-:W-:Y:S05]  /*6140*/  BRA `(.L_x_20) ;  /* 0xffffffb400c07947 */ /* 0x000fea000383ffff */
.L_x_26:
[----:B--2---:R-:W-:-:S04]  /*6150*/  IMAD.U32 R4, RZ, RZ, UR4 ;  /* 0x00000004ff047e24 */ /* 0x004fc8000f8e00ff */
[----:B------:R2:W3:Y:S03]  /*6160*/  SYNCS.PHASECHK.TRANS64.TRYWAIT P1, [R4+URZ], R3 ;  /* 0x00000003040075a7 */ /* 0x0004e6000802017f */
[----:B---3--:R-:W-:Y:S05]  /*6170*/  @!P1 NANOSLEEP.SYNCS 0x989680 ;  /* 0x009896800000995d */ /* 0x008fea0003900000 */
[----:B------:R-:W3:Y:S02]  /*6180*/  @!P1 SYNCS.PHASECHK.TRANS64 P1, [R4+URZ], R3 ;  /* 0x00000003040095a7 */ /* 0x000ee4000802007f */
[----:B---3--:R-:W-:Y:S05]  /*6190*/  @!P1 BRA `(.L_x_26) ;  /* 0xfffffffc00ec9947 */ /* 0x008fea000383ffff */
[----:B------:R-:W-:Y:S05]  /*61a0*/  BRA `(.L_x_25) ;  /* 0xffffffb800787947 */ /* 0x000fea000383ffff */
.L_x_32:
[----:B---3--:R3:W4:Y:S02]  /*61b0*/  SYNCS.PHASECHK.TRANS64.TRYWAIT P0, [R63+URZ+0x10], R0 ;  /* 0x000010003f0075a7 */ /* 0x008724000800017f */
[----:B----4-:R-:W-:Y:S05]  /*61c0*/  @!P0 NANOSLEEP.SYNCS 0x989680 ;  /* 0x009896800000895d */ /* 0x010fea0003900000 */
[----:B------:R-:W4:Y:S02]  /*61d0*/  @!P0 SYNCS.PHASECHK.TRANS64 P0, [R63+URZ+0x10], R0 ;  /* 0x000010003f0085a7 */ /* 0x000f24000800007f */
[----:B----4-:R-:W-:Y:S05]  /*61e0*/  @!P0 BRA `(.L_x_32) ;  /* 0xfffffffc00f08947 */ /* 0x010fea000383ffff */
[----:B------:R-:W-:Y:S05]  /*61f0*/  BRA `(.L_x_132) ;  /* 0xffffffbc00b87947 */ /* 0x000fea000383ffff */
.L_x_101:
[----:B------:R-:W-:Y:S01]  /*6200*/  BSSY B1, `(.L_x_133) ;  /* 0x0000006000017945 */ /* 0x000fe20003800000 */
[----:B------:R-:W-:-:S07]  /*6210*/  IMAD.MOV.U32 R15, RZ, RZ, -0x1 ;  /* 0xffffffffff0f7424 */ /* 0x000fce00078e00ff */
[----:B-----5:R-:W-:Y:S05]  /*6220*/  WARPSYNC.COLLECTIVE R15, `(.L_x_134) ;  /* 0x000000000f0c7348 */ /* 0x020fea0003c00000 */
[----:B------:R-:W-:Y:S02]  /*6230*/  ELECT P6, UR62, PT ;  /* 0x00000000003e782f */ /* 0x000fe400038c0000 */
[----:B------:R-:W-:Y:S01]  /*6240*/  MOV R14, UR62 ;  /* 0x0000003e000e7c02 */ /* 0x000fe20008000f00 */
[----:B-----5:R-:W-:Y:S10]  /*6250*/  ENDCOLLECTIVE ;  /* 0x000000000000791b */ /* 0x020ff40003800000 */
.L_x_134:
[----:B------:R-:W-:Y:S05]  /*6260*/  BSYNC B1 ;  /* 0x0000000000017941 */ /* 0x000fea0003800000 */
.L_x_133:
[----:B------:R-:W-:Y:S05]  /*6270*/  BRA `(.L_x_135) ;  /* 0xffffffe800a07947 */ /* 0x000fea000383ffff */
.L_x_104:
[----:B0-----:R0:W1:Y:S02]  /*6280*/  SYNCS.PHASECHK.TRANS64.TRYWAIT P1, [R10+URZ+0x70], R5 ;  /* 0x000070050a0075a7 */ /* 0x001064000802017f */
[----:B-1----:R-:W-:Y:S05]  /*6290*/  @!P1 NANOSLEEP.SYNCS 0x989680 ;  /* 0x009896800000995d */ /* 0x002fea0003900000 */
[----:B------:R-:W1:Y:S02]  /*62a0*/  @!P1 SYNCS.PHASECHK.TRANS64 P1, [R10+URZ+0x70], R5 ;  /* 0x000070050a0095a7 */ /* 0x000e64000802007f */
[----:B-1----:R-:W-:Y:S05]  /*62b0*/  @!P1 BRA `(.L_x_104) ;  /* 0xfffffffc00f09947 */ /* 0x002fea000383ffff */
[----:B------:R-:W-:Y:S05]  /*62c0*/  BRA `(.L_x_136) ;  /* 0xffffffe800d47947 */ /* 0x000fea000383ffff */
.L_x_113:
[----:B------:R-:W-:Y:S01]  /*62d0*/  BSSY B0, `(.L_x_137) ;  /* 0x0000006000007945 */ /* 0x000fe20003800000 */
[----:B------:R-:W-:-:S07]  /*62e0*/  IMAD.MOV.U32 R15, RZ, RZ, -0x1 ;  /* 0xffffffffff0f7424 */ /* 0x000fce00078e00ff */
[----:B-----5:R-:W-:Y:S05]  /*62f0*/  WARPSYNC.COLLECTIVE R15, `(.L_x_138) ;  /* 0x000000000f0c7348 */ /* 0x020fea0003c00000 */
[----:B------:R-:W-:Y:S02]  /*6300*/  ELECT P6, UR62, PT ;  /* 0x00000000003e782f */ /* 0x000fe400038c0000 */
[----:B------:R-:W-:Y:S01]  /*6310*/  MOV R14, UR62 ;  /* 0x0000003e000e7c02 */ /* 0x000fe20008000f00 */
[----:B-----5:R-:W-:Y:S10]  /*6320*/  ENDCOLLECTIVE ;  /* 0x000000000000791b */ /* 0x020ff40003800000 */
.L_x_138:
[----:B------:R-:W-:Y:S05]  /*6330*/  BSYNC B0 ;  /* 0x0000000000007941 */ /* 0x000fea0003800000 */
.L_x_137:
[----:B------:R-:W-:Y:S05]  /*6340*/  BRA `(.L_x_139) ;  /* 0xfffffff4003c7947 */ /* 0x000fea000383ffff */
.L_x_117:
[----:B0-----:R0:W1:Y:S02]  /*6350*/  SYNCS.PHASECHK.TRANS64.TRYWAIT P0, [R9+URZ], R4 ;  /* 0x00000004090075a7 */ /* 0x001064000800017f */
[----:B-1----:R-:W-:Y:S05]  /*6360*/  @!P0 NANOSLEEP.SYNCS 0x989680 ;  /* 0x009896800000895d */ /* 0x002fea0003900000 */
[----:B------:R-:W1:Y:S02]  /*6370*/  @!P0 SYNCS.PHASECHK.TRANS64 P0, [R9+URZ], R4 ;  /* 0x00000004090085a7 */ /* 0x000e64000800007f */
[----:B-1----:R-:W-:Y:S05]  /*6380*/  @!P0 BRA `(.L_x_117) ;  /* 0xfffffffc00f08947 */ /* 0x002fea000383ffff */
[----:B------:R-:W-:Y:S05]  /*6390*/  BRA `(.L_x_140) ;  /* 0xfffffff4007c7947 */ /* 0x000fea000383ffff */
.L_x_118:
[----:B0-----:R0:W1:Y:S02]  /*63a0*/  SYNCS.PHASECHK.TRANS64.TRYWAIT P0, [R8+URZ], R5 ;  /* 0x00000005080075a7 */ /* 0x001064000800017f */
[----:B-1----:R-:W-:Y:S05]  /*63b0*/  @!P0 NANOSLEEP.SYNCS 0x989680 ;  /* 0x009896800000895d */ /* 0x002fea0003900000 */
[----:B------:R-:W1:Y:S02]  /*63c0*/  @!P0 SYNCS.PHASECHK.TRANS64 P0, [R8+URZ], R5 ;  /* 0x00000005080085a7 */ /* 0x000e64000800007f */
[----:B-1----:R-:W-:Y:S05]  /*63d0*/  @!P0 BRA `(.L_x_118) ;  /* 0xfffffffc00f08947 */ /* 0x002fea000383ffff */
[----:B------:R-:W-:Y:S05]  /*63e0*/  BRA `(.L_x_141) ;  /* 0xfffffff4008c7947 */ /* 0x000fea000383ffff */
.L_x_119:
[----:B0-----:R0:W1:Y:S02]  /*63f0*/  SYNCS.PHASECHK.TRANS64.TRYWAIT P0, [R9+URZ], R4 ;  /* 0x00000004090075a7 */ /* 0x001064000800017f */
[----:B-1----:R-:W-:Y:S05]  /*6400*/  @!P0 NANOSLEEP.SYNCS 0x989680 ;  /* 0x009896800000895d */ /* 0x002fea0003900000 */
[----:B------:R-:W1:Y:S02]  /*6410*/  @!P0 SYNCS.PHASECHK.TRANS64 P0, [R9+URZ], R4 ;  /* 0x00000004090085a7 */ /* 0x000e64000800007f */
[----:B-1----:R-:W-:Y:S05]  /*6420*/  @!P0 BRA `(.L_x_119) ;  /* 0xfffffffc00f08947 */ /* 0x002fea000383ffff */
[----:B------:R-:W-:Y:S05]  /*6430*/  BRA `(.L_x_142) ;  /* 0xfffffff4009c7947 */ /* 0x000fea000383ffff */
.L_x_120:
[----:B0-----:R0:W1:Y:S02]  /*6440*/  SYNCS.PHASECHK.TRANS64.TRYWAIT P0, [R8+URZ], R5 ;  /* 0x00000005080075a7 */ /* 0x001064000800017f */
[----:B-1----:R-:W-:Y:S05]  /*6450*/  @!P0 NANOSLEEP.SYNCS 0x989680 ;  /* 0x009896800000895d */ /* 0x002fea0003900000 */
[----:B------:R-:W1:Y:S02]  /*6460*/  @!P0 SYNCS.PHASECHK.TRANS64 P0, [R8+URZ], R5 ;  /* 0x00000005080085a7 */ /* 0x000e64000800007f */
[----:B-1----:R-:W-:Y:S05]  /*6470*/  @!P0 BRA `(.L_x_120) ;  /* 0xfffffffc00f08947 */ /* 0x002fea000383ffff */
[----:B------:R-:W-:Y:S05]  /*6480*/  BRA `(.L_x_143) ;  /* 0xfffffff400ac7947 */ /* 0x000fea000383ffff */
.L_x_121:
[----:B0-----:R0:W1:Y:S02]  /*6490*/  SYNCS.PHASECHK.TRANS64.TRYWAIT P0, [R9+URZ], R4 ;  /* 0x00000004090075a7 */ /* 0x001064000800017f */
[----:B-1----:R-:W-:Y:S05]  /*64a0*/  @!P0 NANOSLEEP.SYNCS 0x989680 ;  /* 0x009896800000895d */ /* 0x002fea0003900000 */
[----:B------:R-:W1:Y:S02]  /*64b0*/  @!P0 SYNCS.PHASECHK.TRANS64 P0, [R9+URZ], R4 ;  /* 0x00000004090085a7 */ /* 0x000e64000800007f */
[----:B-1----:R-:W-:Y:S05]  /*64c0*/  @!P0 BRA `(.L_x_121) ;  /* 0xfffffffc00f08947 */ /* 0x002fea000383ffff */
[----:B------:R-:W-:Y:S05]  /*64d0*/  BRA `(.L_x_144) ;  /* 0xfffffff400bc7947 */ /* 0x000fea000383ffff */
.L_x_122:
[----:B0-----:R0:W1:Y:S02]  /*64e0*/  SYNCS.PHASECHK.TRANS64.TRYWAIT P0, [R8+URZ], R5 ;  /* 0x00000005080075a7 */ /* 0x001064000800017f */
[----:B-1----:R-:W-:Y:S05]  /*64f0*/  @!P0 NANOSLEEP.SYNCS 0x989680 ;  /* 0x009896800000895d */ /* 0x002fea0003900000 */
[----:B------:R-:W1:Y:S02]  /*6500*/  @!P0 SYNCS.PHASECHK.TRANS64 P0, [R8+URZ], R5 ;  /* 0x00000005080085a7 */ /* 0x000e64000800007f */
[----:B-1----:R-:W-:Y:S05]  /*6510*/  @!P0 BRA `(.L_x_122) ;  /* 0xfffffffc00f08947 */ /* 0x002fea000383ffff */
[----:B------:R-:W-:Y:S05]  /*6520*/  BRA `(.L_x_145) ;  /* 0xfffffff400cc7947 */ /* 0x000fea000383ffff */
.L_x_123:
[----:B0-----:R0:W1:Y:S02]  /*6530*/  SYNCS.PHASECHK.TRANS64.TRYWAIT P0, [R9+URZ], R4 ;  /* 0x00000004090075a7 */ /* 0x001064000800017f */
[----:B-1----:R-:W-:Y:S05]  /*6540*/  @!P0 NANOSLEEP.SYNCS 0x989680 ;  /* 0x009896800000895d */ /* 0x002fea0003900000 */
[----:B------:R-:W1:Y:S02]  /*6550*/  @!P0 SYNCS.PHASECHK.TRANS64 P0, [R9+URZ], R4 ;  /* 0x00000004090085a7 */ /* 0x000e64000800007f */
[----:B-1----:R-:W-:Y:S05]  /*6560*/  @!P0 BRA `(.L_x_123) ;  /* 0xfffffffc00f08947 */ /* 0x002fea000383ffff */
[----:B------:R-:W-:Y:S05]  /*6570*/  BRA `(.L_x_146) ;  /* 0xfffffff400dc7947 */ /* 0x000fea000383ffff */
.L_x_124:
[----:B0-----:R0:W1:Y:S02]  /*6580*/  SYNCS.PHASECHK.TRANS64.TRYWAIT P0, [R8+URZ], R5 ;  /* 0x00000005080075a7 */ /* 0x001064000800017f */
[----:B-1----:R-:W-:Y:S05]  /*6590*/  @!P0 NANOSLEEP.SYNCS 0x989680 ;  /* 0x009896800000895d */ /* 0x002fea0003900000 */
[----:B------:R-:W1:Y:S02]  /*65a0*/  @!P0 SYNCS.PHASECHK.TRANS64 P0, [R8+URZ], R5 ;  /* 0x00000005080085a7 */ /* 0x000e64000800007f */
[----:B-1----:R-:W-:Y:S05]  /*65b0*/  @!P0 BRA `(.L_x_124) ;  /* 0xfffffffc00f08947 */ /* 0x002fea000383ffff */
[----:B------:R-:W-:Y:S05]  /*65c0*/  BRA `(.L_x_147) ;  /* 0xfffffff400ec7947 */ /* 0x000fea000383ffff */
.L_x_125:
[----:B0-----:R0:W1:Y:S02]  /*65d0*/  SYNCS.PHASECHK.TRANS64.TRYWAIT P0, [R9+URZ], R4 ;  /* 0x00000004090075a7 */ /* 0x001064000800017f */
[----:B-1----:R-:W-:Y:S05]  /*65e0*/  @!P0 NANOSLEEP.SYNCS 0x989680 ;  /* 0x009896800000895d */ /* 0x002fea0003900000 */
[----:B------:R-:W1:Y:S02]  /*65f0*/  @!P0 SYNCS.PHASECHK.TRANS64 P0, [R9+URZ], R4 ;  /* 0x00000004090085a7 */ /* 0x000e64000800007f */
[----:B-1----:R-:W-:Y:S05]  /*6600*/  @!P0 BRA `(.L_x_125) ;  /* 0xfffffffc00f08947 */ /* 0x002fea000383ffff */
[----:B------:R-:W-:Y:S05]  /*6610*/  BRA `(.L_x_148) ;  /* 0xfffffff400fc7947 */ /* 0x000fea000383ffff */
.L_x_126:
[----:B0-----:R0:W1:Y:S02]  /*6620*/  SYNCS.PHASECHK.TRANS64.TRYWAIT P0, [R8+URZ], R5 ;  /* 0x00000005080075a7 */ /* 0x001064000800017f */
[----:B-1----:R-:W-:Y:S05]  /*6630*/  @!P0 NANOSLEEP.SYNCS 0x989680 ;  /* 0x009896800000895d */ /* 0x002fea0003900000 */
[----:B------:R-:W1:Y:S02]  /*6640*/  @!P0 SYNCS.PHASECHK.TRANS64 P0, [R8+URZ], R5 ;  /* 0x00000005080085a7 */ /* 0x000e64000800007f */
[----:B-1----:R-:W-:Y:S05]  /*6650*/  @!P0 BRA `(.L_x_126) ;  /* 0xfffffffc00f08947 */ /* 0x002fea000383ffff */
[----:B------:R-:W-:Y:S05]  /*6660*/  BRA `(.L_x_149) ;  /* 0xfffffff8000c7947 */ /* 0x000fea000383ffff */
.L_x_127:
[----:B0-----:R0:W1:Y:S02]  /*6670*/  SYNCS.PHASECHK.TRANS64.TRYWAIT P0, [R9+URZ], R4 ;  /* 0x00000004090075a7 */ /* 0x001064000800017f */
[----:B-1----:R-:W-:Y:S05]  /*6680*/  @!P0 NANOSLEEP.SYNCS 0x989680 ;  /* 0x009896800000895d */ /* 0x002fea0003900000 */
[----:B------:R-:W1:Y:S02]  /*6690*/  @!P0 SYNCS.PHASECHK.TRANS64 P0, [R9+URZ], R4 ;  /* 0x00000004090085a7 */ /* 0x000e64000800007f */
[----:B-1----:R-:W-:Y:S05]  /*66a0*/  @!P0 BRA `(.L_x_127) ;  /* 0xfffffffc00f08947 */ /* 0x002fea000383ffff */
[----:B------:R-:W-:Y:S05]  /*66b0*/  BRA `(.L_x_150) ;  /* 0xfffffff8001c7947 */ /* 0x000fea000383ffff */
.L_x_128:
[----:B0-----:R0:W1:Y:S02]  /*66c0*/  SYNCS.PHASECHK.TRANS64.TRYWAIT P0, [R8+URZ], R5 ;  /* 0x00000005080075a7 */ /* 0x001064000800017f */
[----:B-1----:R-:W-:Y:S05]  /*66d0*/  @!P0 NANOSLEEP.SYNCS 0x989680 ;  /* 0x009896800000895d */ /* 0x002fea0003900000 */
[----:B------:R-:W1:Y:S02]  /*66e0*/  @!P0 SYNCS.PHASECHK.TRANS64 P0, [R8+URZ], R5 ;  /* 0x00000005080085a7 */ /* 0x000e64000800007f */
[----:B-1----:R-:W-:Y:S05]  /*66f0*/  @!P0 BRA `(.L_x_128) ;  /* 0xfffffffc00f08947 */ /* 0x002fea000383ffff */
[----:B------:R-:W-:Y:S05]  /*6700*/  BRA `(.L_x_151) ;  /* 0xfffffff8002c7947 */ /* 0x000fea000383ffff */
.L_x_129:
[----:B-1----:R1:W2:Y:S02]  /*6710*/  SYNCS.PHASECHK.TRANS64.TRYWAIT P0, [R11+URZ], R6 ;  /* 0x000000060b0075a7 */ /* 0x0022a4000800017f */
[----:B--2---:R-:W-:Y:S05]  /*6720*/  @!P0 NANOSLEEP.SYNCS 0x989680 ;  /* 0x009896800000895d */ /* 0x004fea0003900000 */
[----:B------:R-:W2:Y:S02]  /*6730*/  @!P0 SYNCS.PHASECHK.TRANS64 P0, [R11+URZ], R6 ;  /* 0x000000060b0085a7 */ /* 0x000ea4000800007f */
[----:B--2---:R-:W-:Y:S05]  /*6740*/  @!P0 BRA `(.L_x_129) ;  /* 0xfffffffc00f08947 */ /* 0x004fea000383ffff */
[----:B------:R-:W-:Y:S05]  /*6750*/  BRA `(.L_x_152) ;  /* 0xfffffff800347947 */ /* 0x000fea000383ffff */
.L_x_153:
[----:B------:R-:W-:-:S00]  /*6760*/  BRA `(.L_x_153) ;  /* 0xfffffffc00fc7947 */ /* 0x000fc0000383ffff */
[----:B------:R-:W-:-:S00]  /*6770*/  NOP ;  /* 0x0000000000007918 */ /* 0x000fc00000000000 */
        /* <DEDUP_REMOVED lines=8> */
.L_x_154:


//--------------------- .nv.global.init           --------------------------
	.section	.nv.global.init,"aw",@progbits
.nv.global.init:
	.type		$str$22,@object
	.size		$str$22,($str$23 - $str$22)
$str$22:
        /*0000*/ 	.byte	0x6b, 0x5f, 0x74, 0x69, 0x6c, 0x65, 0x5f, 0x63, 0x6f, 0x75, 0x6e, 0x74, 0x20, 0x3e, 0x3d, 0x20
        /*0010*/ 	.byte	0x31, 0x00
	.type		$str$23,@object
	.size		$str$23,(__unnamed_1 - $str$23)
$str$23:
        /*0012*/ 	.byte	0x2f, 0x74, 0x6d, 0x70, 0x2f, 0x63, 0x75, 0x74, 0x6c, 0x61, 0x73, 0x73, 0x5f, 0x73, 0x77, 0x65
        /*0022*/ 	.byte	0x65, 0x70, 0x5f, 0x73, 0x72, 0x63, 0x2f, 0x69, 0x6e, 0x63, 0x6c, 0x75, 0x64, 0x65, 0x2f, 0x63
        /*0032*/ 	.byte	0x75, 0x74, 0x6c, 0x61, 0x73, 0x73, 0x2f, 0x67, 0x65, 0x6d, 0x6d, 0x2f, 0x63, 0x6f, 0x6c, 0x6c
        /*0042*/ 	.byte	0x65, 0x63, 0x74, 0x69, 0x76, 0x65, 0x2f, 0x73, 0x6d, 0x39, 0x30, 0x5f, 0x6d, 0x6d, 0x61, 0x5f
        /*0052*/ 	.byte	0x74, 0x6d, 0x61, 0x5f, 0x67, 0x6d, 0x6d, 0x61, 0x5f, 0x73, 0x73, 0x5f, 0x77, 0x61, 0x72, 0x70
        /*0062*/ 	.byte	0x73, 0x70, 0x65, 0x63, 0x69, 0x61, 0x6c, 0x69, 0x7a, 0x65, 0x64, 0x2e, 0x68, 0x70, 0x70, 0x00
	.type		__unnamed_1,@object
	.size		__unnamed_1,(.L_0 - __unnamed_1)
__unnamed_1:
        /*0072*/ 	.byte	0x76, 0x6f, 0x69, 0x64, 0x20, 0x63, 0x75, 0x74, 0x6c, 0x61, 0x73, 0x73, 0x3a, 0x3a, 0x67, 0x65
        /* <DEDUP_REMOVED lines=179> */
        /*0bb2*/ 	.byte	0x74, 0x69, 0x74, 0x79, 0x5d, 0x00
.L_0:


//--------------------- .nv.shared._ZN7cutlass13device_kernelINS_4gemm6kernel13GemmUniversalIN4cute5tupleIJiiiiEEENS1_10collective13CollectiveMmaINS1_34MainloopSm90TmaGmmaWarpSpecializedILi14ENS5_IJNS4_1CILi1EEESB_SB_EEENS1_32KernelTmaWarpSpecializedPingpongEEENS5_IJNSA_ILi64EEESF_SF_EEENS_6half_tENS5_IJlSB_lEEESH_NS5_IJSB_llEEENS4_8TiledMMAINS4_8MMA_AtomIJNS4_4SM904GMMA25MMA_64x64x16_F32F16F16_SSILNSN_5MajorE0ELSP_1ELNSN_7ScaleInE1ELSQ_1EEEEEENS4_6LayoutISC_NS5_IJNSA_ILi0EEESU_SU_EEEEENS5_IJNS4_10UnderscoreESX_SX_EEEEENS4_13SM90_TMA_LOADENS4_14ComposedLayoutINS4_7SwizzleILi3ELi4ELi3EEENS4_18smem_ptr_flag_bitsILi16EEENST_INS5_IJNSA_ILi8EEESF_EEENS5_IJSF_SB_EEEEEEEvNS4_8identityES10_NS11_IS13_S15_NST_INS5_IJSF_S16_EEENS5_IJSB_SF_EEEEEEEvS1B_EENS_8epilogue10collective6detail29Sm90TmaWarpSpecializedAdapterINS1I_15DefaultEpilogueISH_SI_SI_NS1H_6thread17LinearCombinationISH_Li1EffLNS1M_9ScaleType4KindE0ELNS_15FloatRoundStyleE2ESH_EENS1_15EpilogueDefaultEEEEEvvEEEEvNT_6ParamsE --------------------------
	.section	.nv.shared._ZN7cutlass13device_kernelINS_4gemm6kernel13GemmUniversalIN4cute5tupleIJiiiiEEENS1_10collective13CollectiveMmaINS1_34MainloopSm90TmaGmmaWarpSpecializedILi14ENS5_IJNS4_1CILi1EEESB_SB_EEENS1_32KernelTmaWarpSpecializedPingpongEEENS5_IJNSA_ILi64EEESF_SF_EEENS_6half_tENS5_IJlSB_lEEESH_NS5_IJSB_llEEENS4_8TiledMMAINS4_8MMA_AtomIJNS4_4SM904GMMA25MMA_64x64x16_F32F16F16_SSILNSN_5MajorE0ELSP_1ELNSN_7ScaleInE1ELSQ_1EEEEEENS4_6LayoutISC_NS5_IJNSA_ILi0EEESU_SU_EEEEENS5_IJNS4_10UnderscoreESX_SX_EEEEENS4_13SM90_TMA_LOADENS4_14ComposedLayoutINS4_7SwizzleILi3ELi4ELi3EEENS4_18smem_ptr_flag_bitsILi16EEENST_INS5_IJNSA_ILi8EEESF_EEENS5_IJSF_SB_EEEEEEEvNS4_8identityES10_NS11_IS13_S15_NST_INS5_IJSF_S16_EEENS5_IJSB_SF_EEEEEEEvS1B_EENS_8epilogue10collective6detail29Sm90TmaWarpSpecializedAdapterINS1I_15DefaultEpilogueISH_SI_SI_NS1H_6thread17LinearCombinationISH_Li1EffLNS1M_9ScaleType4KindE0ELNS_15FloatRoundStyleE2ESH_EENS1_15EpilogueDefaultEEEEEvvEEEEvNT_6ParamsE,"aw",@nobits
	.sectionflags	@""
	.align	16
	.zero		1024


//--------------------- .nv.shared.reserved.0     --------------------------
	.section	.nv.shared.reserved.0,"aw",@nobits
	.weak		__nv_reservedSMEM_offset_0_alias
	.size		__nv_reservedSMEM_offset_0_alias, 0, 0
	.other		__nv_reservedSMEM_offset_0_alias,@"STO_CUDA_RESERVED_SHARED STV_DEFAULT"
__nv_reservedSMEM_offset_0_alias:
	.zero		0


//--------------------- .nv.global                --------------------------
	.section	.nv.global,"aw",@nobits
.nv.global:
	.type		_ZN40_INTERNAL_20e58f65_4_k_cu_779686df_212284cute1_E,@object
	.size		_ZN40_INTERNAL_20e58f65_4_k_cu_779686df_212284cute1_E,(_ZN40_INTERNAL_20e58f65_4_k_cu_779686df_212284cuda3std3__45__cpo6cbeginE - _ZN40_INTERNAL_20e58f65_4_k_cu_779686df_212284cute1_E)
_ZN40_INTERNAL_20e58f65_4_k_cu_779686df_212284cute1_E:
	.zero		1
	.type		_ZN40_INTERNAL_20e58f65_4_k_cu_779686df_212284cuda3std3__45__cpo6cbeginE,@object
	.size		_ZN40_INTERNAL_20e58f65_4_k_cu_779686df_212284cuda3std3__45__cpo6cbeginE,(_ZN40_INTERNAL_20e58f65_4_k_cu_779686df_212284cuda3std3__48in_placeE - _ZN40_INTERNAL_20e58f65_4_k_cu_779686df_212284cuda3std3__45__cpo6cbeginE)
_ZN40_INTERNAL_20e58f65_4_k_cu_779686df_212284cuda3std3__45__cpo6cbeginE:
	.zero		1
	.type		_ZN40_INTERNAL_20e58f65_4_k_cu_779686df_212284cuda3std3__48in_placeE,@object
	.size		_ZN40_INTERNAL_20e58f65_4_k_cu_779686df_212284cuda3std3__48in_placeE,(_ZN40_INTERNAL_20e58f65_4_k_cu_779686df_212284cuda3std6ranges3__45__cpo9iter_moveE - _ZN40_INTERNAL_20e58f65_4_k_cu_779686df_212284cuda3std3__48in_placeE)
_ZN40_INTERNAL_20e58f65_4_k_cu_779686df_212284cuda3std3__48in_placeE:
	.zero		1
	.type		_ZN40_INTERNAL_20e58f65_4_k_cu_779686df_212284cuda3std6ranges3__45__cpo9iter_moveE,@object
	.size		_ZN40_INTERNAL_20e58f65_4_k_cu_779686df_212284cuda3std6ranges3__45__cpo9iter_moveE,(_ZN40_INTERNAL_20e58f65_4_k_cu_779686df_212284cuda3std3__45__cpo5beginE - _ZN40_INTERNAL_20e58f65_4_k_cu_779686df_212284cuda3std6ranges3__45__cpo9iter_moveE)
_ZN40_INTERNAL_20e58f65_4_k_cu_779686df_212284cuda3std6ranges3__45__cpo9iter_moveE:
	.zero		1
	.type		_ZN40_INTERNAL_20e58f65_4_k_cu_779686df_212284cuda3std3__45__cpo5beginE,@object
	.size		_ZN40_INTERNAL_20e58f65_4_k_cu_779686df_212284cuda3std3__45__cpo5beginE,(_ZN40_INTERNAL_20e58f65_4_k_cu_779686df_212284cuda3std3__442_GLOBAL__N__20e58f65_4_k_cu_779686df_212286ignoreE - _ZN40_INTERNAL_20e58f65_4_k_cu_779686df_212284cuda3std3__45__cpo5beginE)
_ZN40_INTERNAL_20e58f65_4_k_cu_779686df_212284cuda3std3__45__cpo5beginE:
	.zero		1
	.type		_ZN40_INTERNAL_20e58f65_4_k_cu_779686df_212284cuda3std3__442_GLOBAL__N__20e58f65_4_k_cu_779686df_212286ignoreE,@object
	.size		_ZN40_INTERNAL_20e58f65_4_k_cu_779686df_212284cuda3std3__442_GLOBAL__N__20e58f65_4_k_cu_779686df_212286ignoreE,(_ZN40_INTERNAL_20e58f65_4_k_cu_779686df_212284cute7productE - _ZN40_INTERNAL_20e58f65_4_k_cu_779686df_212284cuda3std3__442_GLOBAL__N__20e58f65_4_k_cu_779686df_212286ignoreE)
_ZN40_INTERNAL_20e58f65_4_k_cu_779686df_212284cuda3std3__442_GLOBAL__N__20e58f65_4_k_cu_779686df_212286ignoreE:
	.zero		1
	.type		_ZN40_INTERNAL_20e58f65_4_k_cu_779686df_212284cute7productE,@object
	.size		_ZN40_INTERNAL_20e58f65_4_k_cu_779686df_212284cute7productE,(_ZN40_INTERNAL_20e58f65_4_k_cu_779686df_212284cuda3std3__45__cpo3endE - _ZN40_INTERNAL_20e58f65_4_k_cu_779686df_212284cute7productE)
_ZN40_INTERNAL_20e58f65_4_k_cu_779686df_212284cute7productE:
	.zero		1
	.type		_ZN40_INTERNAL_20e58f65_4_k_cu_779686df_212284cuda3std3__45__cpo3endE,@object
	.size		_ZN40_INTERNAL_20e58f65_4_k_cu_779686df_212284cuda3std3__45__cpo3endE,(_ZN40_INTERNAL_20e58f65_4_k_cu_779686df_212284cuda3std3__419piecewise_constructE - _ZN40_INTERNAL_20e58f65_4_k_cu_779686df_212284cuda3std3__45__cpo3endE)
_ZN40_INTERNAL_20e58f65_4_k_cu_779686df_212284cuda3std3__45__cpo3endE:
	.zero		1
	.type		_ZN40_INTERNAL_20e58f65_4_k_cu_779686df_212284cuda3std3__419piecewise_constructE,@object
	.size		_ZN40_INTERNAL_20e58f65_4_k_cu_779686df_212284cuda3std3__419piecewise_constructE,(_ZN40_INTERNAL_20e58f65_4_k_cu_779686df_212284cuda3std3__45__cpo4cendE - _ZN40_INTERNAL_20e58f65_4_k_cu_779686df_212284cuda3std3__419piecewise_constructE)
_ZN40_INTERNAL_20e58f65_4_k_cu_779686df_212284cuda3std3__419piecewise_constructE:
	.zero		1
	.type		_ZN40_INTERNAL_20e58f65_4_k_cu_779686df_212284cuda3std3__45__cpo4cendE,@object
	.size		_ZN40_INTERNAL_20e58f65_4_k_cu_779686df_212284cuda3std3__45__cpo4cendE,(_ZN40_INTERNAL_20e58f65_4_k_cu_779686df_212284cuda3std6ranges3__45__cpo4swapE - _ZN40_INTERNAL_20e58f65_4_k_cu_779686df_212284cuda3std3__45__cpo4cendE)
_ZN40_INTERNAL_20e58f65_4_k_cu_779686df_212284cuda3std3__45__cpo4cendE:
	.zero		1
	.type		_ZN40_INTERNAL_20e58f65_4_k_cu_779686df_212284cuda3std6ranges3__45__cpo4swapE,@object
	.size		_ZN40_INTERNAL_20e58f65_4_k_cu_779686df_212284cuda3std6ranges3__45__cpo4swapE,(.L_8 - _ZN40_INTERNAL_20e58f65_4_k_cu_779686df_212284cuda3std6ranges3__45__cpo4swapE)
_ZN40_INTERNAL_20e58f65_4_k_cu_779686df_212284cuda3std6ranges3__45__cpo4swapE:
	.zero		1
.L_8:


//--------------------- .nv.constant0._ZN7cutlass13device_kernelINS_4gemm6kernel13GemmUniversalIN4cute5tupleIJiiiiEEENS1_10collective13CollectiveMmaINS1_34MainloopSm90TmaGmmaWarpSpecializedILi14ENS5_IJNS4_1CILi1EEESB_SB_EEENS1_32KernelTmaWarpSpecializedPingpongEEENS5_IJNSA_ILi64EEESF_SF_EEENS_6half_tENS5_IJlSB_lEEESH_NS5_IJSB_llEEENS4_8TiledMMAINS4_8MMA_AtomIJNS4_4SM904GMMA25MMA_64x64x16_F32F16F16_SSILNSN_5MajorE0ELSP_1ELNSN_7ScaleInE1ELSQ_1EEEEEENS4_6LayoutISC_NS5_IJNSA_ILi0EEESU_SU_EEEEENS5_IJNS4_10UnderscoreESX_SX_EEEEENS4_13SM90_TMA_LOADENS4_14ComposedLayoutINS4_7SwizzleILi3ELi4ELi3EEENS4_18smem_ptr_flag_bitsILi16EEENST_INS5_IJNSA_ILi8EEESF_EEENS5_IJSF_SB_EEEEEEEvNS4_8identityES10_NS11_IS13_S15_NST_INS5_IJSF_S16_EEENS5_IJSB_SF_EEEEEEEvS1B_EENS_8epilogue10collective6detail29Sm90TmaWarpSpecializedAdapterINS1I_15DefaultEpilogueISH_SI_SI_NS1H_6thread17LinearCombinationISH_Li1EffLNS1M_9ScaleType4KindE0ELNS_15FloatRoundStyleE2ESH_EENS1_15EpilogueDefaultEEEEEvvEEEEvNT_6ParamsE --------------------------
	.section	.nv.constant0._ZN7cutlass13device_kernelINS_4gemm6kernel13GemmUniversalIN4cute5tupleIJiiiiEEENS1_10collective13CollectiveMmaINS1_34MainloopSm90TmaGmmaWarpSpecializedILi14ENS5_IJNS4_1CILi1EEESB_SB_EEENS1_32KernelTmaWarpSpecializedPingpongEEENS5_IJNSA_ILi64EEESF_SF_EEENS_6half_tENS5_IJlSB_lEEESH_NS5_IJSB_llEEENS4_8TiledMMAINS4_8MMA_AtomIJNS4_4SM904GMMA25MMA_64x64x16_F32F16F16_SSILNSN_5MajorE0ELSP_1ELNSN_7ScaleInE1ELSQ_1EEEEEENS4_6LayoutISC_NS5_IJNSA_ILi0EEESU_SU_EEEEENS5_IJNS4_10UnderscoreESX_SX_EEEEENS4_13SM90_TMA_LOADENS4_14ComposedLayoutINS4_7SwizzleILi3ELi4ELi3EEENS4_18smem_ptr_flag_bitsILi16EEENST_INS5_IJNSA_ILi8EEESF_EEENS5_IJSF_SB_EEEEEEEvNS4_8identityES10_NS11_IS13_S15_NST_INS5_IJSF_S16_EEENS5_IJSB_SF_EEEEEEEvS1B_EENS_8epilogue10collective6detail29Sm90TmaWarpSpecializedAdapterINS1I_15DefaultEpilogueISH_SI_SI_NS1H_6thread17LinearCombinationISH_Li1EffLNS1M_9ScaleType4KindE0ELNS_15FloatRoundStyleE2ESH_EENS1_15EpilogueDefaultEEEEEvvEEEEvNT_6ParamsE,"a",@progbits
	.sectionflags	@""
	.align	4
.nv.constant0._ZN7cutlass13device_kernelINS_4gemm6kernel13GemmUniversalIN4cute5tupleIJiiiiEEENS1_10collective13CollectiveMmaINS1_34MainloopSm90TmaGmmaWarpSpecializedILi14ENS5_IJNS4_1CILi1EEESB_SB_EEENS1_32KernelTmaWarpSpecializedPingpongEEENS5_IJNSA_ILi64EEESF_SF_EEENS_6half_tENS5_IJlSB_lEEESH_NS5_IJSB_llEEENS4_8TiledMMAINS4_8MMA_AtomIJNS4_4SM904GMMA25MMA_64x64x16_F32F16F16_SSILNSN_5MajorE0ELSP_1ELNSN_7ScaleInE1ELSQ_1EEEEEENS4_6LayoutISC_NS5_IJNSA_ILi0EEESU_SU_EEEEENS5_IJNS4_10UnderscoreESX_SX_EEEEENS4_13SM90_TMA_LOADENS4_14ComposedLayoutINS4_7SwizzleILi3ELi4ELi3EEENS4_18smem_ptr_flag_bitsILi16EEENST_INS5_IJNSA_ILi8EEESF_EEENS5_IJSF_SB_EEEEEEEvNS4_8identityES10_NS11_IS13_S15_NST_INS5_IJSF_S16_EEENS5_IJSB_SF_EEEEEEEvS1B_EENS_8epilogue10collective6detail29Sm90TmaWarpSpecializedAdapterINS1I_15DefaultEpilogueISH_SI_SI_NS1H_6thread17LinearCombinationISH_Li1EffLNS1M_9ScaleType4KindE0ELNS_15FloatRoundStyleE2ESH_EENS1_15EpilogueDefaultEEEEEvvEEEEvNT_6ParamsE:
	.zero		1664


//--------------------- SYMBOLS --------------------------

	.type		.nv.reservedSmem.offset0,@object
	.size		.nv.reservedSmem.offset0,0x4
	.type		__assertfail,@function
